// auto-generated by cutlass_sweep.gemm — config: {"arch": "sm_90", "cluster_m": 2, "cluster_n": 1, "dtype": "bf16", "dtype_b": "bf16", "layout": "nt", "stages": 0, "tile_k": 16, "tile_m": 64, "tile_n": 48}
#include "cutlass/cutlass.h"
#include "cutlass/gemm/collective/collective_builder.hpp"
#include "cutlass/gemm/device/gemm_universal_adapter.h"
#include "cutlass/gemm/kernel/gemm_universal.hpp"
#include "cutlass/epilogue/collective/collective_builder.hpp"

using ElemA = cutlass::bfloat16_t;
using ElemB = cutlass::bfloat16_t;
using ElemCD = cutlass::bfloat16_t;
using Acc  = float;
using TileShape    = cute::Shape<cute::_64, cute::_48, cute::_16>;
using ClusterShape = cute::Shape<cute::_2, cute::_1, cute::_1>;

using CollectiveEpilogue = typename cutlass::epilogue::collective::CollectiveBuilder<
    cutlass::arch::Sm90, cutlass::arch::OpClassTensorOp,
    TileShape, ClusterShape,
    cutlass::epilogue::collective::EpilogueTileAuto,
    Acc, Acc,
    ElemCD, cutlass::layout::RowMajor, 128 / cutlass::sizeof_bits<ElemCD>::value,
    ElemCD, cutlass::layout::RowMajor, 128 / cutlass::sizeof_bits<ElemCD>::value,
    cutlass::epilogue::collective::EpilogueScheduleAuto
  >::CollectiveOp;

using CollectiveMainloop = typename cutlass::gemm::collective::CollectiveBuilder<
    cutlass::arch::Sm90, cutlass::arch::OpClassTensorOp,
    ElemA, cutlass::layout::RowMajor, 128 / cutlass::sizeof_bits<ElemA>::value,
    ElemB, cutlass::layout::ColumnMajor, 128 / cutlass::sizeof_bits<ElemB>::value,
    Acc,
    TileShape, ClusterShape,
    cutlass::gemm::collective::StageCountAutoCarveout<static_cast<int>(sizeof(typename CollectiveEpilogue::SharedStorage))>,
    cutlass::gemm::collective::KernelScheduleAuto
  >::CollectiveOp;

using GemmKernel = cutlass::gemm::kernel::GemmUniversal<
    cute::Shape<int,int,int,int>,
    CollectiveMainloop,
    CollectiveEpilogue
>;
using Gemm = cutlass::gemm::device::GemmUniversalAdapter<GemmKernel>;

// Force the device kernel symbol into the cubin without needing a host main.
auto* _anchor = &cutlass::device_kernel<GemmKernel>;


// ===== COMPILED SASS (sm_90a) =====

	.target	sm_90a

	.elftype	@"ET_EXEC"


//--------------------- .note.nv.tkinfo           --------------------------
	.section	.note.nv.tkinfo,"",@"SHT_NOTE"
	.sectionflags	@"SHF_NOTE_NV_TKINFO"
	.tkinfo
        /*0018*/ 	.word	0x00000002
        /*0030*/ 	.string	""
        /*0030*/ 	.string	"ptxas"
        /*0030*/ 	.string	"Cuda compilation tools, release 13.0, V13.0.88"
        /*0030*/ 	.string	"Build cuda_13.0.r13.0/compiler.36424714_0"
        /*0030*/ 	.string	"-arch sm_90a -m 64 "



//--------------------- .note.nv.cuinfo           --------------------------
	.section	.note.nv.cuinfo,"",@"SHT_NOTE"
	.sectionflags	@"SHF_NOTE_NV_CUINFO"
        /*0018*/ 	.short	0x0002
        /*001a*/ 	.short	0x005a
        /*001c*/ 	.short	0x0082
	.zero		2


//--------------------- .nv.info                  --------------------------
	.section	.nv.info,"",@"SHT_CUDA_INFO"
	.align	4


	//----- nvinfo : EIATTR_REGCOUNT
	.align		4
        /*0000*/ 	.byte	0x04, 0x2f
        /*0002*/ 	.short	(.L_15 - .L_14)
	.align		4
.L_14:
        /*0004*/ 	.word	index@(_ZN7cutlass13device_kernelINS_4gemm6kernel13GemmUniversalIN4cute5tupleIJiiiiEEENS1_10collective13CollectiveMmaINS1_34MainloopSm90TmaGmmaWarpSpecializedILi64ENS5_IJNS4_1CILi2EEENSA_ILi1EEESC_EEENS1_32KernelTmaWarpSpecializedPingpongEEENS5_IJNSA_ILi64EEENSA_ILi48EEENSA_ILi16EEEEEENS_10bfloat16_tENS5_IJlSC_lEEESK_SL_NS4_8TiledMMAINS4_8MMA_AtomIJNS4_4SM904GMMA27MMA_64x16x16_F32BF16BF16_SSILNSP_5MajorE0ELSR_0ELNSP_7ScaleInE1ELSS_1EEEEEENS4_6LayoutINS5_IJSC_SC_SC_EEENS5_IJNSA_ILi0EEESX_SX_EEEEENS5_IJNS4_10UnderscoreES10_S10_EEEEENS4_13SM90_TMA_LOADENS4_14ComposedLayoutINS4_7SwizzleILi1ELi4ELi3EEENS4_18smem_ptr_flag_bitsILi16EEENSV_INS5_IJNSA_ILi8EEESI_EEENS5_IJSI_SC_EEEEEEEvNS4_8identityENS4_23SM90_TMA_LOAD_MULTICASTES1D_vS1E_EENS_8epilogue10collective6detail29Sm90TmaWarpSpecializedAdapterINS1I_15DefaultEpilogueISK_SL_SL_NS1H_6thread17LinearCombinationISK_Li1EffLNS1M_9ScaleType4KindE0ELNS_15FloatRoundStyleE2ESK_EENS1_15EpilogueDefaultEEEEEvvEEEEvNT_6ParamsE)
        /*0008*/ 	.word	0x000000a8


	//----- nvinfo : EIATTR_FRAME_SIZE
	.align		4
.L_15:
        /*000c*/ 	.byte	0x04, 0x11
        /*000e*/ 	.short	(.L_17 - .L_16)
	.align		4
.L_16:
        /*0010*/ 	.word	index@(_ZN7cutlass13device_kernelINS_4gemm6kernel13GemmUniversalIN4cute5tupleIJiiiiEEENS1_10collective13CollectiveMmaINS1_34MainloopSm90TmaGmmaWarpSpecializedILi64ENS5_IJNS4_1CILi2EEENSA_ILi1EEESC_EEENS1_32KernelTmaWarpSpecializedPingpongEEENS5_IJNSA_ILi64EEENSA_ILi48EEENSA_ILi16EEEEEENS_10bfloat16_tENS5_IJlSC_lEEESK_SL_NS4_8TiledMMAINS4_8MMA_AtomIJNS4_4SM904GMMA27MMA_64x16x16_F32BF16BF16_SSILNSP_5MajorE0ELSR_0ELNSP_7ScaleInE1ELSS_1EEEEEENS4_6LayoutINS5_IJSC_SC_SC_EEENS5_IJNSA_ILi0EEESX_SX_EEEEENS5_IJNS4_10UnderscoreES10_S10_EEEEENS4_13SM90_TMA_LOADENS4_14ComposedLayoutINS4_7SwizzleILi1ELi4ELi3EEENS4_18smem_ptr_flag_bitsILi16EEENSV_INS5_IJNSA_ILi8EEESI_EEENS5_IJSI_SC_EEEEEEEvNS4_8identityENS4_23SM90_TMA_LOAD_MULTICASTES1D_vS1E_EENS_8epilogue10collective6detail29Sm90TmaWarpSpecializedAdapterINS1I_15DefaultEpilogueISK_SL_SL_NS1H_6thread17LinearCombinationISK_Li1EffLNS1M_9ScaleType4KindE0ELNS_15FloatRoundStyleE2ESK_EENS1_15EpilogueDefaultEEEEEvvEEEEvNT_6ParamsE)
        /*0014*/ 	.word	0x00000000


	//----- nvinfo : EIATTR_MIN_STACK_SIZE
	.align		4
.L_17:
        /*0018*/ 	.byte	0x04, 0x12
        /*001a*/ 	.short	(.L_19 - .L_18)
	.align		4
.L_18:
        /*001c*/ 	.word	index@(_ZN7cutlass13device_kernelINS_4gemm6kernel13GemmUniversalIN4cute5tupleIJiiiiEEENS1_10collective13CollectiveMmaINS1_34MainloopSm90TmaGmmaWarpSpecializedILi64ENS5_IJNS4_1CILi2EEENSA_ILi1EEESC_EEENS1_32KernelTmaWarpSpecializedPingpongEEENS5_IJNSA_ILi64EEENSA_ILi48EEENSA_ILi16EEEEEENS_10bfloat16_tENS5_IJlSC_lEEESK_SL_NS4_8TiledMMAINS4_8MMA_AtomIJNS4_4SM904GMMA27MMA_64x16x16_F32BF16BF16_SSILNSP_5MajorE0ELSR_0ELNSP_7ScaleInE1ELSS_1EEEEEENS4_6LayoutINS5_IJSC_SC_SC_EEENS5_IJNSA_ILi0EEESX_SX_EEEEENS5_IJNS4_10UnderscoreES10_S10_EEEEENS4_13SM90_TMA_LOADENS4_14ComposedLayoutINS4_7SwizzleILi1ELi4ELi3EEENS4_18smem_ptr_flag_bitsILi16EEENSV_INS5_IJNSA_ILi8EEESI_EEENS5_IJSI_SC_EEEEEEEvNS4_8identityENS4_23SM90_TMA_LOAD_MULTICASTES1D_vS1E_EENS_8epilogue10collective6detail29Sm90TmaWarpSpecializedAdapterINS1I_15DefaultEpilogueISK_SL_SL_NS1H_6thread17LinearCombinationISK_Li1EffLNS1M_9ScaleType4KindE0ELNS_15FloatRoundStyleE2ESK_EENS1_15EpilogueDefaultEEEEEvvEEEEvNT_6ParamsE)
        /*0020*/ 	.word	0x00000000
.L_19:


//--------------------- .nv.compat                --------------------------
	.section	.nv.compat,"",@"SHT_CUDA_COMPAT_INFO"
	.align	4
        /*0000*/ 	.byte	0x02, 0x09, 0x01, 0x00, 0x02, 0x02, 0x04, 0x00, 0x02, 0x05, 0x05, 0x00, 0x03, 0x07, 0x01, 0x01
        /*0010*/ 	.byte	0x02, 0x03, 0x01, 0x00, 0x02, 0x06, 0x01, 0x00, 0x04, 0x0b, 0x08, 0x00, 0x00, 0x00, 0x00, 0x00
        /*0020*/ 	.byte	0x00, 0x00, 0x00, 0x00


//--------------------- .nv.info._ZN7cutlass13device_kernelINS_4gemm6kernel13GemmUniversalIN4cute5tupleIJiiiiEEENS1_10collective13CollectiveMmaINS1_34MainloopSm90TmaGmmaWarpSpecializedILi64ENS5_IJNS4_1CILi2EEENSA_ILi1EEESC_EEENS1_32KernelTmaWarpSpecializedPingpongEEENS5_IJNSA_ILi64EEENSA_ILi48EEENSA_ILi16EEEEEENS_10bfloat16_tENS5_IJlSC_lEEESK_SL_NS4_8TiledMMAINS4_8MMA_AtomIJNS4_4SM904GMMA27MMA_64x16x16_F32BF16BF16_SSILNSP_5MajorE0ELSR_0ELNSP_7ScaleInE1ELSS_1EEEEEENS4_6LayoutINS5_IJSC_SC_SC_EEENS5_IJNSA_ILi0EEESX_SX_EEEEENS5_IJNS4_10UnderscoreES10_S10_EEEEENS4_13SM90_TMA_LOADENS4_14ComposedLayoutINS4_7SwizzleILi1ELi4ELi3EEENS4_18smem_ptr_flag_bitsILi16EEENSV_INS5_IJNSA_ILi8EEESI_EEENS5_IJSI_SC_EEEEEEEvNS4_8identityENS4_23SM90_TMA_LOAD_MULTICASTES1D_vS1E_EENS_8epilogue10collective6detail29Sm90TmaWarpSpecializedAdapterINS1I_15DefaultEpilogueISK_SL_SL_NS1H_6thread17LinearCombinationISK_Li1EffLNS1M_9ScaleType4KindE0ELNS_15FloatRoundStyleE2ESK_EENS1_15EpilogueDefaultEEEEEvvEEEEvNT_6ParamsE --------------------------
	.section	.nv.info._ZN7cutlass13device_kernelINS_4gemm6kernel13GemmUniversalIN4cute5tupleIJiiiiEEENS1_10collective13CollectiveMmaINS1_34MainloopSm90TmaGmmaWarpSpecializedILi64ENS5_IJNS4_1CILi2EEENSA_ILi1EEESC_EEENS1_32KernelTmaWarpSpecializedPingpongEEENS5_IJNSA_ILi64EEENSA_ILi48EEENSA_ILi16EEEEEENS_10bfloat16_tENS5_IJlSC_lEEESK_SL_NS4_8TiledMMAINS4_8MMA_AtomIJNS4_4SM904GMMA27MMA_64x16x16_F32BF16BF16_SSILNSP_5MajorE0ELSR_0ELNSP_7ScaleInE1ELSS_1EEEEEENS4_6LayoutINS5_IJSC_SC_SC_EEENS5_IJNSA_ILi0EEESX_SX_EEEEENS5_IJNS4_10UnderscoreES10_S10_EEEEENS4_13SM90_TMA_LOADENS4_14ComposedLayoutINS4_7SwizzleILi1ELi4ELi3EEENS4_18smem_ptr_flag_bitsILi16EEENSV_INS5_IJNSA_ILi8EEESI_EEENS5_IJSI_SC_EEEEEEEvNS4_8identityENS4_23SM90_TMA_LOAD_MULTICASTES1D_vS1E_EENS_8epilogue10collective6detail29Sm90TmaWarpSpecializedAdapterINS1I_15DefaultEpilogueISK_SL_SL_NS1H_6thread17LinearCombinationISK_Li1EffLNS1M_9ScaleType4KindE0ELNS_15FloatRoundStyleE2ESK_EENS1_15EpilogueDefaultEEEEEvvEEEEvNT_6ParamsE,"",@"SHT_CUDA_INFO"
	.sectionflags	@""
	.align	4


	//----- nvinfo : EIATTR_CUDA_API_VERSION
	.align		4
        /*0000*/ 	.byte	0x04, 0x37
        /*0002*/ 	.short	(.L_21 - .L_20)
.L_20:
        /*0004*/ 	.word	0x00000082


	//----- nvinfo : EIATTR_KPARAM_INFO
	.align		4
.L_21:
        /*0008*/ 	.byte	0x04, 0x17
        /*000a*/ 	.short	(.L_23 - .L_22)
.L_22:
        /*000c*/ 	.word	0x00000000
        /*0010*/ 	.short	0x0000
        /*0012*/ 	.short	0x0070
        /*0014*/ 	.byte	0x00, 0xf0, 0x01, 0x10


	//----- nvinfo : EIATTR_SPARSE_MMA_MASK
	.align		4
.L_23:
        /*0018*/ 	.byte	0x03, 0x50
        /*001a*/ 	.short	0x0000


	//----- nvinfo : EIATTR_MAXREG_COUNT
	.align		4
        /*001c*/ 	.byte	0x03, 0x1b
        /*001e*/ 	.short	0x00a8


	//----- nvinfo : EIATTR_NUM_BARRIERS
	.align		4
        /*0020*/ 	.byte	0x02, 0x4c
        /*0022*/ 	.byte	0x01
	.zero		1


	//----- nvinfo : EIATTR_EXTERNS
	.align		4
        /*0024*/ 	.byte	0x04, 0x0f
        /*0026*/ 	.short	(.L_25 - .L_24)


	//   ....[0]....
	.align		4
.L_24:
        /*0028*/ 	.word	index@(__assertfail)


	//----- nvinfo : EIATTR_MERCURY_ISA_VERSION
	.align		4
.L_25:
        /*002c*/ 	.byte	0x03, 0x5f
        /*002e*/ 	.short	0x0101


	//----- nvinfo : EIATTR_INT_WARP_WIDE_INSTR_OFFSETS
	.align		4
        /*0030*/ 	.byte	0x04, 0x31
        /*0032*/ 	.short	(.L_27 - .L_26)


	//   ....[0]....
.L_26:
        /*0034*/ 	.word	0x00000d80


	//   ....[1]....
        /*0038*/ 	.word	0x00000dc0


	//   ....[2]....
        /*003c*/ 	.word	0x00000e50


	//   ....[3]....
        /*0040*/ 	.word	0x00000e60


	//   ....[4]....
        /*0044*/ 	.word	0x00000e80


	//   ....[5]....
        /*0048*/ 	.word	0x00000ea0


	//   ....[6]....
        /*004c*/ 	.word	0x00000f90


	//   ....[7]....
        /*0050*/ 	.word	0x00000fb0


	//   ....[8]....
        /*0054*/ 	.word	0x00002870


	//----- nvinfo : EIATTR_COOP_GROUP_MASK_REGIDS
	.align		4
.L_27:
        /*0058*/ 	.byte	0x04, 0x29
        /*005a*/ 	.short	(.L_29 - .L_28)


	//   ....[0]....
.L_28:
        /*005c*/ 	.word	0xffffffff


	//   ....[1]....
        /*0060*/ 	.word	0xffffffff


	//   ....[2]....
        /*0064*/ 	.word	0xffffffff


	//   ....[3]....
        /*0068*/ 	.word	0xffffffff


	//   ....[4]....
        /*006c*/ 	.word	0xffffffff


	//   ....[5]....
        /*0070*/ 	.word	0xffffffff


	//   ....[6]....
        /*0074*/ 	.word	0xffffffff


	//----- nvinfo : EIATTR_COOP_GROUP_INSTR_OFFSETS
	.align		4
.L_29:
        /*0078*/ 	.byte	0x04, 0x28
        /*007a*/ 	.short	(.L_31 - .L_30)


	//   ....[0]....
.L_30:
        /*007c*/ 	.word	0x00000060


	//   ....[1]....
        /*0080*/ 	.word	0x00000080


	//   ....[2]....
        /*0084*/ 	.word	0x00000180


	//   ....[3]....
        /*0088*/ 	.word	0x00000b60


	//   ....[4]....
        /*008c*/ 	.word	0x00000bb0


	//   ....[5]....
        /*0090*/ 	.word	0x00000c70


	//   ....[6]....
        /*0094*/ 	.word	0x00001130


	//----- nvinfo : EIATTR_REG_RECONFIG
	.align		4
.L_31:
        /*0098*/ 	.byte	0x01, 0x54
	.zero		2


	//----- nvinfo : EIATTR_SYSCALL_OFFSETS
	.align		4
        /*009c*/ 	.byte	0x04, 0x46
        /*009e*/ 	.short	(.L_33 - .L_32)


	//   ....[0]....
.L_32:
        /*00a0*/ 	.word	0x000021e0


	//----- nvinfo : EIATTR_MBARRIER_INSTR_OFFSETS
	.align		4
.L_33:
        /*00a4*/ 	.byte	0x04, 0x39
        /*00a6*/ 	.short	(.L_35 - .L_34)


	//   ....[0]....
.L_34:
        /*00a8*/ 	.word	0x00000320
        /*00ac*/ 	.word	0x000000ff
        /*00b0*/ 	.word	0x00000000
        /*00b4*/ 	.short	0x0100
        /*00b6*/ 	.byte	0x07
	.zero		1


	//   ....[1]....
        /*00b8*/ 	.word	0x00000330
        /*00bc*/ 	.word	0x000000ff
        /*00c0*/ 	.word	0x00000200
        /*00c4*/ 	.short	0x0100
        /*00c6*/ 	.byte	0x07
	.zero		1


	//   ....[2]....
        /*00c8*/ 	.word	0x00000340
        /*00cc*/ 	.word	0x000000ff
        /*00d0*/ 	.word	0x00000008
        /*00d4*/ 	.short	0x0100
        /*00d6*/ 	.byte	0x07
	.zero		1


	//   ....[3]....
        /*00d8*/ 	.word	0x00000350
        /*00dc*/ 	.word	0x000000ff
        /*00e0*/ 	.word	0x00000208
        /*00e4*/ 	.short	0x0100
        /*00e6*/ 	.byte	0x07
	.zero		1


	//   ....[4]....
        /*00e8*/ 	.word	0x00000360
        /*00ec*/ 	.word	0x000000ff
        /*00f0*/ 	.word	0x00000010
        /*00f4*/ 	.short	0x0100
        /*00f6*/ 	.byte	0x07
	.zero		1


	//   ....[5]....
        /*00f8*/ 	.word	0x00000370
        /*00fc*/ 	.word	0x000000ff
        /*0100*/ 	.word	0x00000210
        /*0104*/ 	.short	0x0100
        /*0106*/ 	.byte	0x07
	.zero		1


	//   ....[6]....
        /*0108*/ 	.word	0x00000380
        /*010c*/ 	.word	0x000000ff
        /*0110*/ 	.word	0x00000018
        /*0114*/ 	.short	0x0100
        /*0116*/ 	.byte	0x07
	.zero		1


	//   ....[7]....
        /*0118*/ 	.word	0x00000390
        /*011c*/ 	.word	0x000000ff
        /*0120*/ 	.word	0x00000218
        /*0124*/ 	.short	0x0100
        /*0126*/ 	.byte	0x07
	.zero		1


	//   ....[8]....
        /*0128*/ 	.word	0x000003a0
        /*012c*/ 	.word	0x000000ff
        /*0130*/ 	.word	0x00000020
        /*0134*/ 	.short	0x0100
        /*0136*/ 	.byte	0x07
	.zero		1


	//   ....[9]....
        /*0138*/ 	.word	0x000003b0
        /*013c*/ 	.word	0x000000ff
        /*0140*/ 	.word	0x00000220
        /*0144*/ 	.short	0x0100
        /*0146*/ 	.byte	0x07
	.zero		1


	//   ....[10]....
        /*0148*/ 	.word	0x000003c0
        /*014c*/ 	.word	0x000000ff
        /*0150*/ 	.word	0x00000028
        /*0154*/ 	.short	0x0100
        /*0156*/ 	.byte	0x07
	.zero		1


	//   ....[11]....
        /*0158*/ 	.word	0x000003d0
        /*015c*/ 	.word	0x000000ff
        /*0160*/ 	.word	0x00000228
        /*0164*/ 	.short	0x0100
        /*0166*/ 	.byte	0x07
	.zero		1


	//   ....[12]....
        /*0168*/ 	.word	0x000003e0
        /*016c*/ 	.word	0x000000ff
        /*0170*/ 	.word	0x00000030
        /*0174*/ 	.short	0x0100
        /*0176*/ 	.byte	0x07
	.zero		1


	//   ....[13]....
        /*0178*/ 	.word	0x000003f0
        /*017c*/ 	.word	0x000000ff
        /*0180*/ 	.word	0x00000230
        /*0184*/ 	.short	0x0100
        /*0186*/ 	.byte	0x07
	.zero		1


	//   ....[14]....
        /*0188*/ 	.word	0x00000400
        /*018c*/ 	.word	0x000000ff
        /*0190*/ 	.word	0x00000038
        /*0194*/ 	.short	0x0100
        /*0196*/ 	.byte	0x07
	.zero		1


	//   ....[15]....
        /*0198*/ 	.word	0x00000410
        /*019c*/ 	.word	0x000000ff
        /*01a0*/ 	.word	0x00000238
        /*01a4*/ 	.short	0x0100
        /*01a6*/ 	.byte	0x07
	.zero		1


	//   ....[16]....
        /*01a8*/ 	.word	0x00000420
        /*01ac*/ 	.word	0x000000ff
        /*01b0*/ 	.word	0x00000040
        /*01b4*/ 	.short	0x0100
        /*01b6*/ 	.byte	0x07
	.zero		1


	//   ....[17]....
        /*01b8*/ 	.word	0x00000430
        /*01bc*/ 	.word	0x000000ff
        /*01c0*/ 	.word	0x00000240
        /*01c4*/ 	.short	0x0100
        /*01c6*/ 	.byte	0x07
	.zero		1


	//   ....[18]....
        /*01c8*/ 	.word	0x00000440
        /*01cc*/ 	.word	0x000000ff
        /*01d0*/ 	.word	0x00000048
        /*01d4*/ 	.short	0x0100
        /*01d6*/ 	.byte	0x07
	.zero		1


	//   ....[19]....
        /*01d8*/ 	.word	0x00000450
        /*01dc*/ 	.word	0x000000ff
        /*01e0*/ 	.word	0x00000248
        /*01e4*/ 	.short	0x0100
        /*01e6*/ 	.byte	0x07
	.zero		1


	//   ....[20]....
        /*01e8*/ 	.word	0x00000460
        /*01ec*/ 	.word	0x000000ff
        /*01f0*/ 	.word	0x00000050
        /*01f4*/ 	.short	0x0100
        /*01f6*/ 	.byte	0x07
	.zero		1


	//   ....[21]....
        /*01f8*/ 	.word	0x00000470
        /*01fc*/ 	.word	0x000000ff
        /*0200*/ 	.word	0x00000250
        /*0204*/ 	.short	0x0100
        /*0206*/ 	.byte	0x07
	.zero		1


	//   ....[22]....
        /*0208*/ 	.word	0x00000480
        /*020c*/ 	.word	0x000000ff
        /*0210*/ 	.word	0x00000058
        /*0214*/ 	.short	0x0100
        /*0216*/ 	.byte	0x07
	.zero		1


	//   ....[23]....
        /*0218*/ 	.word	0x00000490
        /*021c*/ 	.word	0x000000ff
        /*0220*/ 	.word	0x00000258
        /*0224*/ 	.short	0x0100
        /*0226*/ 	.byte	0x07
	.zero		1


	//   ....[24]....
        /*0228*/ 	.word	0x000004a0
        /*022c*/ 	.word	0x000000ff
        /*0230*/ 	.word	0x00000060
        /*0234*/ 	.short	0x0100
        /*0236*/ 	.byte	0x07
	.zero		1


	//   ....[25]....
        /*0238*/ 	.word	0x000004b0
        /*023c*/ 	.word	0x000000ff
        /*0240*/ 	.word	0x00000260
        /*0244*/ 	.short	0x0100
        /*0246*/ 	.byte	0x07
	.zero		1


	//   ....[26]....
        /*0248*/ 	.word	0x000004c0
        /*024c*/ 	.word	0x000000ff
        /*0250*/ 	.word	0x00000068
        /*0254*/ 	.short	0x0100
        /*0256*/ 	.byte	0x07
	.zero		1


	//   ....[27]....
        /*0258*/ 	.word	0x000004d0
        /*025c*/ 	.word	0x000000ff
        /*0260*/ 	.word	0x00000268
        /*0264*/ 	.short	0x0100
        /*0266*/ 	.byte	0x07
	.zero		1


	//   ....[28]....
        /*0268*/ 	.word	0x000004e0
        /*026c*/ 	.word	0x000000ff
        /*0270*/ 	.word	0x00000070
        /*0274*/ 	.short	0x0100
        /*0276*/ 	.byte	0x07
	.zero		1


	//   ....[29]....
        /*0278*/ 	.word	0x000004f0
        /*027c*/ 	.word	0x000000ff
        /*0280*/ 	.word	0x00000270
        /*0284*/ 	.short	0x0100
        /*0286*/ 	.byte	0x07
	.zero		1


	//   ....[30]....
        /*0288*/ 	.word	0x00000500
        /*028c*/ 	.word	0x000000ff
        /*0290*/ 	.word	0x00000078
        /*0294*/ 	.short	0x0100
        /*0296*/ 	.byte	0x07
	.zero		1


	//   ....[31]....
        /*0298*/ 	.word	0x00000510
        /*029c*/ 	.word	0x000000ff
        /*02a0*/ 	.word	0x00000278
        /*02a4*/ 	.short	0x0100
        /*02a6*/ 	.byte	0x07
	.zero		1


	//   ....[32]....
        /*02a8*/ 	.word	0x00000520
        /*02ac*/ 	.word	0x000000ff
        /*02b0*/ 	.word	0x00000080
        /*02b4*/ 	.short	0x0100
        /*02b6*/ 	.byte	0x07
	.zero		1


	//   ....[33]....
        /*02b8*/ 	.word	0x00000530
        /*02bc*/ 	.word	0x000000ff
        /*02c0*/ 	.word	0x00000280
        /*02c4*/ 	.short	0x0100
        /*02c6*/ 	.byte	0x07
	.zero		1


	//   ....[34]....
        /*02c8*/ 	.word	0x00000540
        /*02cc*/ 	.word	0x000000ff
        /*02d0*/ 	.word	0x00000088
        /*02d4*/ 	.short	0x0100
        /*02d6*/ 	.byte	0x07
	.zero		1


	//   ....[35]....
        /*02d8*/ 	.word	0x00000550
        /*02dc*/ 	.word	0x000000ff
        /*02e0*/ 	.word	0x00000288
        /*02e4*/ 	.short	0x0100
        /*02e6*/ 	.byte	0x07
	.zero		1


	//   ....[36]....
        /*02e8*/ 	.word	0x00000560
        /*02ec*/ 	.word	0x000000ff
        /*02f0*/ 	.word	0x00000090
        /*02f4*/ 	.short	0x0100
        /*02f6*/ 	.byte	0x07
	.zero		1


	//   ....[37]....
        /*02f8*/ 	.word	0x00000570
        /*02fc*/ 	.word	0x000000ff
        /*0300*/ 	.word	0x00000290
        /*0304*/ 	.short	0x0100
        /*0306*/ 	.byte	0x07
	.zero		1


	//   ....[38]....
        /*0308*/ 	.word	0x00000580
        /*030c*/ 	.word	0x000000ff
        /*0310*/ 	.word	0x00000098
        /*0314*/ 	.short	0x0100
        /*0316*/ 	.byte	0x07
	.zero		1


	//   ....[39]....
        /*0318*/ 	.word	0x00000590
        /*031c*/ 	.word	0x000000ff
        /*0320*/ 	.word	0x00000298
        /*0324*/ 	.short	0x0100
        /*0326*/ 	.byte	0x07
	.zero		1


	//   ....[40]....
        /*0328*/ 	.word	0x000005a0
        /*032c*/ 	.word	0x000000ff
        /*0330*/ 	.word	0x000000a0
        /*0334*/ 	.short	0x0100
        /*0336*/ 	.byte	0x07
	.zero		1


	//   ....[41]....
        /*0338*/ 	.word	0x000005b0
        /*033c*/ 	.word	0x000000ff
        /*0340*/ 	.word	0x000002a0
        /*0344*/ 	.short	0x0100
        /*0346*/ 	.byte	0x07
	.zero		1


	//   ....[42]....
        /*0348*/ 	.word	0x000005c0
        /*034c*/ 	.word	0x000000ff
        /*0350*/ 	.word	0x000000a8
        /*0354*/ 	.short	0x0100
        /*0356*/ 	.byte	0x07
	.zero		1


	//   ....[43]....
        /*0358*/ 	.word	0x000005d0
        /*035c*/ 	.word	0x000000ff
        /*0360*/ 	.word	0x000002a8
        /*0364*/ 	.short	0x0100
        /*0366*/ 	.byte	0x07
	.zero		1


	//   ....[44]....
        /*0368*/ 	.word	0x000005e0
        /*036c*/ 	.word	0x000000ff
        /*0370*/ 	.word	0x000000b0
        /*0374*/ 	.short	0x0100
        /*0376*/ 	.byte	0x07
	.zero		1


	//   ....[45]....
        /*0378*/ 	.word	0x000005f0
        /*037c*/ 	.word	0x000000ff
        /*0380*/ 	.word	0x000002b0
        /*0384*/ 	.short	0x0100
        /*0386*/ 	.byte	0x07
	.zero		1


	//   ....[46]....
        /*0388*/ 	.word	0x00000600
        /*038c*/ 	.word	0x000000ff
        /*0390*/ 	.word	0x000000b8
        /*0394*/ 	.short	0x0100
        /*0396*/ 	.byte	0x07
	.zero		1


	//   ....[47]....
        /*0398*/ 	.word	0x00000610
        /*039c*/ 	.word	0x000000ff
        /*03a0*/ 	.word	0x000002b8
        /*03a4*/ 	.short	0x0100
        /*03a6*/ 	.byte	0x07
	.zero		1


	//   ....[48]....
        /*03a8*/ 	.word	0x00000620
        /*03ac*/ 	.word	0x000000ff
        /*03b0*/ 	.word	0x000000c0
        /*03b4*/ 	.short	0x0100
        /*03b6*/ 	.byte	0x07
	.zero		1


	//   ....[49]....
        /*03b8*/ 	.word	0x00000630
        /*03bc*/ 	.word	0x000000ff
        /*03c0*/ 	.word	0x000002c0
        /*03c4*/ 	.short	0x0100
        /*03c6*/ 	.byte	0x07
	.zero		1


	//   ....[50]....
        /*03c8*/ 	.word	0x00000640
        /*03cc*/ 	.word	0x000000ff
        /*03d0*/ 	.word	0x000000c8
        /*03d4*/ 	.short	0x0100
        /*03d6*/ 	.byte	0x07
	.zero		1


	//   ....[51]....
        /*03d8*/ 	.word	0x00000650
        /*03dc*/ 	.word	0x000000ff
        /*03e0*/ 	.word	0x000002c8
        /*03e4*/ 	.short	0x0100
        /*03e6*/ 	.byte	0x07
	.zero		1


	//   ....[52]....
        /*03e8*/ 	.word	0x00000660
        /*03ec*/ 	.word	0x000000ff
        /*03f0*/ 	.word	0x000000d0
        /*03f4*/ 	.short	0x0100
        /*03f6*/ 	.byte	0x07
	.zero		1


	//   ....[53]....
        /*03f8*/ 	.word	0x00000670
        /*03fc*/ 	.word	0x000000ff
        /*0400*/ 	.word	0x000002d0
        /*0404*/ 	.short	0x0100
        /*0406*/ 	.byte	0x07
	.zero		1


	//   ....[54]....
        /*0408*/ 	.word	0x00000680
        /*040c*/ 	.word	0x000000ff
        /*0410*/ 	.word	0x000000d8
        /*0414*/ 	.short	0x0100
        /*0416*/ 	.byte	0x07
	.zero		1


	//   ....[55]....
        /*0418*/ 	.word	0x00000690
        /*041c*/ 	.word	0x000000ff
        /*0420*/ 	.word	0x000002d8
        /*0424*/ 	.short	0x0100
        /*0426*/ 	.byte	0x07
	.zero		1


	//   ....[56]....
        /*0428*/ 	.word	0x000006a0
        /*042c*/ 	.word	0x000000ff
        /*0430*/ 	.word	0x000000e0
        /*0434*/ 	.short	0x0100
        /*0436*/ 	.byte	0x07
	.zero		1


	//   ....[57]....
        /*0438*/ 	.word	0x000006b0
        /*043c*/ 	.word	0x000000ff
        /*0440*/ 	.word	0x000002e0
        /*0444*/ 	.short	0x0100
        /*0446*/ 	.byte	0x07
	.zero		1


	//   ....[58]....
        /*0448*/ 	.word	0x000006c0
        /*044c*/ 	.word	0x000000ff
        /*0450*/ 	.word	0x000000e8
        /*0454*/ 	.short	0x0100
        /*0456*/ 	.byte	0x07
	.zero		1


	//   ....[59]....
        /*0458*/ 	.word	0x000006d0
        /*045c*/ 	.word	0x000000ff
        /*0460*/ 	.word	0x000002e8
        /*0464*/ 	.short	0x0100
        /*0466*/ 	.byte	0x07
	.zero		1


	//   ....[60]....
        /*0468*/ 	.word	0x000006e0
        /*046c*/ 	.word	0x000000ff
        /*0470*/ 	.word	0x000000f0
        /*0474*/ 	.short	0x0100
        /*0476*/ 	.byte	0x07
	.zero		1


	//   ....[61]....
        /*0478*/ 	.word	0x000006f0
        /*047c*/ 	.word	0x000000ff
        /*0480*/ 	.word	0x000002f0
        /*0484*/ 	.short	0x0100
        /*0486*/ 	.byte	0x07
	.zero		1


	//   ....[62]....
        /*0488*/ 	.word	0x00000700
        /*048c*/ 	.word	0x000000ff
        /*0490*/ 	.word	0x000000f8
        /*0494*/ 	.short	0x0100
        /*0496*/ 	.byte	0x07
	.zero		1


	//   ....[63]....
        /*0498*/ 	.word	0x00000710
        /*049c*/ 	.word	0x000000ff
        /*04a0*/ 	.word	0x000002f8
        /*04a4*/ 	.short	0x0100
        /*04a6*/ 	.byte	0x07
	.zero		1


	//   ....[64]....
        /*04a8*/ 	.word	0x00000720
        /*04ac*/ 	.word	0x000000ff
        /*04b0*/ 	.word	0x00000100
        /*04b4*/ 	.short	0x0100
        /*04b6*/ 	.byte	0x07
	.zero		1


	//   ....[65]....
        /*04b8*/ 	.word	0x00000730
        /*04bc*/ 	.word	0x000000ff
        /*04c0*/ 	.word	0x00000300
        /*04c4*/ 	.short	0x0100
        /*04c6*/ 	.byte	0x07
	.zero		1


	//   ....[66]....
        /*04c8*/ 	.word	0x00000740
        /*04cc*/ 	.word	0x000000ff
        /*04d0*/ 	.word	0x00000108
        /*04d4*/ 	.short	0x0100
        /*04d6*/ 	.byte	0x07
	.zero		1


	//   ....[67]....
        /*04d8*/ 	.word	0x00000750
        /*04dc*/ 	.word	0x000000ff
        /*04e0*/ 	.word	0x00000308
        /*04e4*/ 	.short	0x0100
        /*04e6*/ 	.byte	0x07
	.zero		1


	//   ....[68]....
        /*04e8*/ 	.word	0x00000760
        /*04ec*/ 	.word	0x000000ff
        /*04f0*/ 	.word	0x00000110
        /*04f4*/ 	.short	0x0100
        /*04f6*/ 	.byte	0x07
	.zero		1


	//   ....[69]....
        /*04f8*/ 	.word	0x00000770
        /*04fc*/ 	.word	0x000000ff
        /*0500*/ 	.word	0x00000310
        /*0504*/ 	.short	0x0100
        /*0506*/ 	.byte	0x07
	.zero		1


	//   ....[70]....
        /*0508*/ 	.word	0x00000780
        /*050c*/ 	.word	0x000000ff
        /*0510*/ 	.word	0x00000118
        /*0514*/ 	.short	0x0100
        /*0516*/ 	.byte	0x07
	.zero		1


	//   ....[71]....
        /*0518*/ 	.word	0x00000790
        /*051c*/ 	.word	0x000000ff
        /*0520*/ 	.word	0x00000318
        /*0524*/ 	.short	0x0100
        /*0526*/ 	.byte	0x07
	.zero		1


	//   ....[72]....
        /*0528*/ 	.word	0x000007a0
        /*052c*/ 	.word	0x000000ff
        /*0530*/ 	.word	0x00000120
        /*0534*/ 	.short	0x0100
        /*0536*/ 	.byte	0x07
	.zero		1


	//   ....[73]....
        /*0538*/ 	.word	0x000007b0
        /*053c*/ 	.word	0x000000ff
        /*0540*/ 	.word	0x00000320
        /*0544*/ 	.short	0x0100
        /*0546*/ 	.byte	0x07
	.zero		1


	//   ....[74]....
        /*0548*/ 	.word	0x000007c0
        /*054c*/ 	.word	0x000000ff
        /*0550*/ 	.word	0x00000128
        /*0554*/ 	.short	0x0100
        /*0556*/ 	.byte	0x07
	.zero		1


	//   ....[75]....
        /*0558*/ 	.word	0x000007d0
        /*055c*/ 	.word	0x000000ff
        /*0560*/ 	.word	0x00000328
        /*0564*/ 	.short	0x0100
        /*0566*/ 	.byte	0x07
	.zero		1


	//   ....[76]....
        /*0568*/ 	.word	0x000007e0
        /*056c*/ 	.word	0x000000ff
        /*0570*/ 	.word	0x00000130
        /*0574*/ 	.short	0x0100
        /*0576*/ 	.byte	0x07
	.zero		1


	//   ....[77]....
        /*0578*/ 	.word	0x000007f0
        /*057c*/ 	.word	0x000000ff
        /*0580*/ 	.word	0x00000330
        /*0584*/ 	.short	0x0100
        /*0586*/ 	.byte	0x07
	.zero		1


	//   ....[78]....
        /*0588*/ 	.word	0x00000800
        /*058c*/ 	.word	0x000000ff
        /*0590*/ 	.word	0x00000138
        /*0594*/ 	.short	0x0100
        /*0596*/ 	.byte	0x07
	.zero		1


	//   ....[79]....
        /*0598*/ 	.word	0x00000810
        /*059c*/ 	.word	0x000000ff
        /*05a0*/ 	.word	0x00000338
        /*05a4*/ 	.short	0x0100
        /*05a6*/ 	.byte	0x07
	.zero		1


	//   ....[80]....
        /*05a8*/ 	.word	0x00000820
        /*05ac*/ 	.word	0x000000ff
        /*05b0*/ 	.word	0x00000140
        /*05b4*/ 	.short	0x0100
        /*05b6*/ 	.byte	0x07
	.zero		1


	//   ....[81]....
        /*05b8*/ 	.word	0x00000830
        /*05bc*/ 	.word	0x000000ff
        /*05c0*/ 	.word	0x00000340
        /*05c4*/ 	.short	0x0100
        /*05c6*/ 	.byte	0x07
	.zero		1


	//   ....[82]....
        /*05c8*/ 	.word	0x00000840
        /*05cc*/ 	.word	0x000000ff
        /*05d0*/ 	.word	0x00000148
        /*05d4*/ 	.short	0x0100
        /*05d6*/ 	.byte	0x07
	.zero		1


	//   ....[83]....
        /*05d8*/ 	.word	0x00000850
        /*05dc*/ 	.word	0x000000ff
        /*05e0*/ 	.word	0x00000348
        /*05e4*/ 	.short	0x0100
        /*05e6*/ 	.byte	0x07
	.zero		1


	//   ....[84]....
        /*05e8*/ 	.word	0x00000860
        /*05ec*/ 	.word	0x000000ff
        /*05f0*/ 	.word	0x00000150
        /*05f4*/ 	.short	0x0100
        /*05f6*/ 	.byte	0x07
	.zero		1


	//   ....[85]....
        /*05f8*/ 	.word	0x00000870
        /*05fc*/ 	.word	0x000000ff
        /*0600*/ 	.word	0x00000350
        /*0604*/ 	.short	0x0100
        /*0606*/ 	.byte	0x07
	.zero		1


	//   ....[86]....
        /*0608*/ 	.word	0x00000880
        /*060c*/ 	.word	0x000000ff
        /*0610*/ 	.word	0x00000158
        /*0614*/ 	.short	0x0100
        /*0616*/ 	.byte	0x07
	.zero		1


	//   ....[87]....
        /*0618*/ 	.word	0x00000890
        /*061c*/ 	.word	0x000000ff
        /*0620*/ 	.word	0x00000358
        /*0624*/ 	.short	0x0100
        /*0626*/ 	.byte	0x07
	.zero		1


	//   ....[88]....
        /*0628*/ 	.word	0x000008a0
        /*062c*/ 	.word	0x000000ff
        /*0630*/ 	.word	0x00000160
        /*0634*/ 	.short	0x0100
        /*0636*/ 	.byte	0x07
	.zero		1


	//   ....[89]....
        /*0638*/ 	.word	0x000008b0
        /*063c*/ 	.word	0x000000ff
        /*0640*/ 	.word	0x00000360
        /*0644*/ 	.short	0x0100
        /*0646*/ 	.byte	0x07
	.zero		1


	//   ....[90]....
        /*0648*/ 	.word	0x000008c0
        /*064c*/ 	.word	0x000000ff
        /*0650*/ 	.word	0x00000168
        /*0654*/ 	.short	0x0100
        /*0656*/ 	.byte	0x07
	.zero		1


	//   ....[91]....
        /*0658*/ 	.word	0x000008d0
        /*065c*/ 	.word	0x000000ff
        /*0660*/ 	.word	0x00000368
        /*0664*/ 	.short	0x0100
        /*0666*/ 	.byte	0x07
	.zero		1


	//   ....[92]....
        /*0668*/ 	.word	0x000008e0
        /*066c*/ 	.word	0x000000ff
        /*0670*/ 	.word	0x00000170
        /*0674*/ 	.short	0x0100
        /*0676*/ 	.byte	0x07
	.zero		1


	//   ....[93]....
        /*0678*/ 	.word	0x000008f0
        /*067c*/ 	.word	0x000000ff
        /*0680*/ 	.word	0x00000370
        /*0684*/ 	.short	0x0100
        /*0686*/ 	.byte	0x07
	.zero		1


	//   ....[94]....
        /*0688*/ 	.word	0x00000900
        /*068c*/ 	.word	0x000000ff
        /*0690*/ 	.word	0x00000178
        /*0694*/ 	.short	0x0100
        /*0696*/ 	.byte	0x07
	.zero		1


	//   ....[95]....
        /*0698*/ 	.word	0x00000910
        /*069c*/ 	.word	0x000000ff
        /*06a0*/ 	.word	0x00000378
        /*06a4*/ 	.short	0x0100
        /*06a6*/ 	.byte	0x07
	.zero		1


	//   ....[96]....
        /*06a8*/ 	.word	0x00000920
        /*06ac*/ 	.word	0x000000ff
        /*06b0*/ 	.word	0x00000180
        /*06b4*/ 	.short	0x0100
        /*06b6*/ 	.byte	0x07
	.zero		1


	//   ....[97]....
        /*06b8*/ 	.word	0x00000930
        /*06bc*/ 	.word	0x000000ff
        /*06c0*/ 	.word	0x00000380
        /*06c4*/ 	.short	0x0100
        /*06c6*/ 	.byte	0x07
	.zero		1


	//   ....[98]....
        /*06c8*/ 	.word	0x00000940
        /*06cc*/ 	.word	0x000000ff
        /*06d0*/ 	.word	0x00000188
        /*06d4*/ 	.short	0x0100
        /*06d6*/ 	.byte	0x07
	.zero		1


	//   ....[99]....
        /*06d8*/ 	.word	0x00000950
        /*06dc*/ 	.word	0x000000ff
        /*06e0*/ 	.word	0x00000388
        /*06e4*/ 	.short	0x0100
        /*06e6*/ 	.byte	0x07
	.zero		1


	//   ....[100]....
        /*06e8*/ 	.word	0x00000960
        /*06ec*/ 	.word	0x000000ff
        /*06f0*/ 	.word	0x00000190
        /*06f4*/ 	.short	0x0100
        /*06f6*/ 	.byte	0x07
	.zero		1


	//   ....[101]....
        /*06f8*/ 	.word	0x00000970
        /*06fc*/ 	.word	0x000000ff
        /*0700*/ 	.word	0x00000390
        /*0704*/ 	.short	0x0100
        /*0706*/ 	.byte	0x07
	.zero		1


	//   ....[102]....
        /*0708*/ 	.word	0x00000980
        /*070c*/ 	.word	0x000000ff
        /*0710*/ 	.word	0x00000198
        /*0714*/ 	.short	0x0100
        /*0716*/ 	.byte	0x07
	.zero		1


	//   ....[103]....
        /*0718*/ 	.word	0x00000990
        /*071c*/ 	.word	0x000000ff
        /*0720*/ 	.word	0x00000398
        /*0724*/ 	.short	0x0100
        /*0726*/ 	.byte	0x07
	.zero		1


	//   ....[104]....
        /*0728*/ 	.word	0x000009a0
        /*072c*/ 	.word	0x000000ff
        /*0730*/ 	.word	0x000001a0
        /*0734*/ 	.short	0x0100
        /*0736*/ 	.byte	0x07
	.zero		1


	//   ....[105]....
        /*0738*/ 	.word	0x000009b0
        /*073c*/ 	.word	0x000000ff
        /*0740*/ 	.word	0x000003a0
        /*0744*/ 	.short	0x0100
        /*0746*/ 	.byte	0x07
	.zero		1


	//   ....[106]....
        /*0748*/ 	.word	0x000009c0
        /*074c*/ 	.word	0x000000ff
        /*0750*/ 	.word	0x000001a8
        /*0754*/ 	.short	0x0100
        /*0756*/ 	.byte	0x07
	.zero		1


	//   ....[107]....
        /*0758*/ 	.word	0x000009d0
        /*075c*/ 	.word	0x000000ff
        /*0760*/ 	.word	0x000003a8
        /*0764*/ 	.short	0x0100
        /*0766*/ 	.byte	0x07
	.zero		1


	//   ....[108]....
        /*0768*/ 	.word	0x000009e0
        /*076c*/ 	.word	0x000000ff
        /*0770*/ 	.word	0x000001b0
        /*0774*/ 	.short	0x0100
        /*0776*/ 	.byte	0x07
	.zero		1


	//   ....[109]....
        /*0778*/ 	.word	0x000009f0
        /*077c*/ 	.word	0x000000ff
        /*0780*/ 	.word	0x000003b0
        /*0784*/ 	.short	0x0100
        /*0786*/ 	.byte	0x07
	.zero		1


	//   ....[110]....
        /*0788*/ 	.word	0x00000a00
        /*078c*/ 	.word	0x000000ff
        /*0790*/ 	.word	0x000001b8
        /*0794*/ 	.short	0x0100
        /*0796*/ 	.byte	0x07
	.zero		1


	//   ....[111]....
        /*0798*/ 	.word	0x00000a10
        /*079c*/ 	.word	0x000000ff
        /*07a0*/ 	.word	0x000003b8
        /*07a4*/ 	.short	0x0100
        /*07a6*/ 	.byte	0x07
	.zero		1


	//   ....[112]....
        /*07a8*/ 	.word	0x00000a20
        /*07ac*/ 	.word	0x000000ff
        /*07b0*/ 	.word	0x000001c0
        /*07b4*/ 	.short	0x0100
        /*07b6*/ 	.byte	0x07
	.zero		1


	//   ....[113]....
        /*07b8*/ 	.word	0x00000a30
        /*07bc*/ 	.word	0x000000ff
        /*07c0*/ 	.word	0x000003c0
        /*07c4*/ 	.short	0x0100
        /*07c6*/ 	.byte	0x07
	.zero		1


	//   ....[114]....
        /*07c8*/ 	.word	0x00000a40
        /*07cc*/ 	.word	0x000000ff
        /*07d0*/ 	.word	0x000001c8
        /*07d4*/ 	.short	0x0100
        /*07d6*/ 	.byte	0x07
	.zero		1


	//   ....[115]....
        /*07d8*/ 	.word	0x00000a50
        /*07dc*/ 	.word	0x000000ff
        /*07e0*/ 	.word	0x000003c8
        /*07e4*/ 	.short	0x0100
        /*07e6*/ 	.byte	0x07
	.zero		1


	//   ....[116]....
        /*07e8*/ 	.word	0x00000a60
        /*07ec*/ 	.word	0x000000ff
        /*07f0*/ 	.word	0x000001d0
        /*07f4*/ 	.short	0x0100
        /*07f6*/ 	.byte	0x07
	.zero		1


	//   ....[117]....
        /*07f8*/ 	.word	0x00000a70
        /*07fc*/ 	.word	0x000000ff
        /*0800*/ 	.word	0x000003d0
        /*0804*/ 	.short	0x0100
        /*0806*/ 	.byte	0x07
	.zero		1


	//   ....[118]....
        /*0808*/ 	.word	0x00000a80
        /*080c*/ 	.word	0x000000ff
        /*0810*/ 	.word	0x000001d8
        /*0814*/ 	.short	0x0100
        /*0816*/ 	.byte	0x07
	.zero		1


	//   ....[119]....
        /*0818*/ 	.word	0x00000a90
        /*081c*/ 	.word	0x000000ff
        /*0820*/ 	.word	0x000003d8
        /*0824*/ 	.short	0x0100
        /*0826*/ 	.byte	0x07
	.zero		1


	//   ....[120]....
        /*0828*/ 	.word	0x00000aa0
        /*082c*/ 	.word	0x000000ff
        /*0830*/ 	.word	0x000001e0
        /*0834*/ 	.short	0x0100
        /*0836*/ 	.byte	0x07
	.zero		1


	//   ....[121]....
        /*0838*/ 	.word	0x00000ab0
        /*083c*/ 	.word	0x000000ff
        /*0840*/ 	.word	0x000003e0
        /*0844*/ 	.short	0x0100
        /*0846*/ 	.byte	0x07
	.zero		1


	//   ....[122]....
        /*0848*/ 	.word	0x00000ac0
        /*084c*/ 	.word	0x000000ff
        /*0850*/ 	.word	0x000001e8
        /*0854*/ 	.short	0x0100
        /*0856*/ 	.byte	0x07
	.zero		1


	//   ....[123]....
        /*0858*/ 	.word	0x00000ad0
        /*085c*/ 	.word	0x000000ff
        /*0860*/ 	.word	0x000003e8
        /*0864*/ 	.short	0x0100
        /*0866*/ 	.byte	0x07
	.zero		1


	//   ....[124]....
        /*0868*/ 	.word	0x00000ae0
        /*086c*/ 	.word	0x000000ff
        /*0870*/ 	.word	0x000001f0
        /*0874*/ 	.short	0x0100
        /*0876*/ 	.byte	0x07
	.zero		1


	//   ....[125]....
        /*0878*/ 	.word	0x00000af0
        /*087c*/ 	.word	0x000000ff
        /*0880*/ 	.word	0x000003f0
        /*0884*/ 	.short	0x0100
        /*0886*/ 	.byte	0x07
	.zero		1


	//   ....[126]....
        /*0888*/ 	.word	0x00000b00
        /*088c*/ 	.word	0x000000ff
        /*0890*/ 	.word	0x000001f8
        /*0894*/ 	.short	0x0100
        /*0896*/ 	.byte	0x07
	.zero		1


	//   ....[127]....
        /*0898*/ 	.word	0x00000b10
        /*089c*/ 	.word	0x000000ff
        /*08a0*/ 	.word	0x000003f8
        /*08a4*/ 	.short	0x0100
        /*08a6*/ 	.byte	0x07
	.zero		1


	//   ....[128]....
        /*08a8*/ 	.word	0x00000ff0
        /*08ac*/ 	.word	0x000000ff
        /*08b0*/ 	.word	0x00000430
        /*08b4*/ 	.short	0x0100
        /*08b6*/ 	.byte	0x0c
	.zero		1


	//   ....[129]....
        /*08b8*/ 	.word	0x00001050
        /*08bc*/ 	.word	0x000000ff
        /*08c0*/ 	.word	0x00000438
        /*08c4*/ 	.short	0x0100
        /*08c6*/ 	.byte	0x0c
	.zero		1


	//   ....[130]....
        /*08c8*/ 	.word	0x00001080
        /*08cc*/ 	.word	0x000000ff
        /*08d0*/ 	.word	0x00000410
        /*08d4*/ 	.short	0x0100
        /*08d6*/ 	.byte	0x0d
	.zero		1


	//   ....[131]....
        /*08d8*/ 	.word	0x000010c0
        /*08dc*/ 	.word	0x000000ff
        /*08e0*/ 	.word	0x00000418
        /*08e4*/ 	.short	0x0100
        /*08e6*/ 	.byte	0x0d
	.zero		1


	//   ....[132]....
        /*08e8*/ 	.word	0x000010d0
        /*08ec*/ 	.word	0x000000ff
        /*08f0*/ 	.word	0x00000420
        /*08f4*/ 	.short	0x0100
        /*08f6*/ 	.byte	0x0d
	.zero		1


	//   ....[133]....
        /*08f8*/ 	.word	0x000010e0
        /*08fc*/ 	.word	0x000000ff
        /*0900*/ 	.word	0x00000428
        /*0904*/ 	.short	0x0100
        /*0906*/ 	.byte	0x0d
	.zero		1


	//   ....[134]....
        /*0908*/ 	.word	0x000020a0
        /*090c*/ 	.word	0x00000039
        /*0910*/ 	.word	0xfffffff8
        /*0914*/ 	.short	0x010a
        /*0916*/ 	.byte	0x3f
	.zero		1


	//   ....[135]....
        /*0918*/ 	.word	0x00002270
        /*091c*/ 	.word	0x00000003
        /*0920*/ 	.word	0x00000000
        /*0924*/ 	.short	0x010a
        /*0926*/ 	.byte	0x3f
	.zero		1


	//   ....[136]....
        /*0928*/ 	.word	0x000022b0
        /*092c*/ 	.word	0x00000003
        /*0930*/ 	.word	0x00000000
        /*0934*/ 	.short	0x010a
        /*0936*/ 	.byte	0x3f
	.zero		1


	//   ....[137]....
        /*0938*/ 	.word	0x00002500
        /*093c*/ 	.word	0x000000ff
        /*0940*/ 	.word	0x00000000
        /*0944*/ 	.short	0x010a
        /*0946*/ 	.byte	0x04
	.zero		1


	//   ....[138]....
        /*0948*/ 	.word	0x00002540
        /*094c*/ 	.word	0x000000ff
        /*0950*/ 	.word	0x00000000
        /*0954*/ 	.short	0x010a
        /*0956*/ 	.byte	0x04
	.zero		1


	//   ....[139]....
        /*0958*/ 	.word	0x00002700
        /*095c*/ 	.word	0x00000004
        /*0960*/ 	.word	0x00000000
        /*0964*/ 	.short	0x0101
        /*0966*/ 	.byte	0x3f
	.zero		1


	//   ....[140]....
        /*0968*/ 	.word	0x00002800
        /*096c*/ 	.word	0x0000003d
        /*0970*/ 	.word	0x00000000
        /*0974*/ 	.short	0x0101
        /*0976*/ 	.byte	0x34
	.zero		1


	//   ....[141]....
        /*0978*/ 	.word	0x000028f0
        /*097c*/ 	.word	0x00000000
        /*0980*/ 	.word	0x00000000
        /*0984*/ 	.short	0x0101
        /*0986*/ 	.byte	0x3f
	.zero		1


	//   ....[142]....
        /*0988*/ 	.word	0x00002950
        /*098c*/ 	.word	0x00000039
        /*0990*/ 	.word	0x00000008
        /*0994*/ 	.short	0x010a
        /*0996*/ 	.byte	0x3f
	.zero		1


	//   ....[143]....
        /*0998*/ 	.word	0x000044b0
        /*099c*/ 	.word	0x0000003a
        /*09a0*/ 	.word	0x00000000
        /*09a4*/ 	.short	0x0101
        /*09a6*/ 	.byte	0x34
	.zero		1


	//   ....[144]....
        /*09a8*/ 	.word	0x00004ef0
        /*09ac*/ 	.word	0x0000000a
        /*09b0*/ 	.word	0x00000200
        /*09b4*/ 	.short	0x010a
        /*09b6*/ 	.byte	0x3f
	.zero		1


	//   ....[145]....
        /*09b8*/ 	.word	0x000052c0
        /*09bc*/ 	.word	0x00000003
        /*09c0*/ 	.word	0x00000438
        /*09c4*/ 	.short	0x0101
        /*09c6*/ 	.byte	0x3f
	.zero		1


	//   ....[146]....
        /*09c8*/ 	.word	0x00005a30
        /*09cc*/ 	.word	0x00000007
        /*09d0*/ 	.word	0x00000000
        /*09d4*/ 	.short	0x010a
        /*09d6*/ 	.byte	0x3f
	.zero		1


	//   ....[147]....
        /*09d8*/ 	.word	0x00005ab0
        /*09dc*/ 	.word	0x00000009
        /*09e0*/ 	.word	0x00000000
        /*09e4*/ 	.short	0x010a
        /*09e6*/ 	.byte	0x3f
	.zero		1


	//   ....[148]....
        /*09e8*/ 	.word	0x00005b40
        /*09ec*/ 	.word	0x00000006
        /*09f0*/ 	.word	0x00000000
        /*09f4*/ 	.short	0x010a
        /*09f6*/ 	.byte	0x3f
	.zero		1


	//   ....[149]....
        /*09f8*/ 	.word	0x00005bd0
        /*09fc*/ 	.word	0x00000009
        /*0a00*/ 	.word	0x00000000
        /*0a04*/ 	.short	0x010a
        /*0a06*/ 	.byte	0x3f
	.zero		1


	//   ....[150]....
        /*0a08*/ 	.word	0x00005c60
        /*0a0c*/ 	.word	0x00000006
        /*0a10*/ 	.word	0x00000000
        /*0a14*/ 	.short	0x010a
        /*0a16*/ 	.byte	0x3f
	.zero		1


	//   ....[151]....
        /*0a18*/ 	.word	0x00005cf0
        /*0a1c*/ 	.word	0x00000009
        /*0a20*/ 	.word	0x00000000
        /*0a24*/ 	.short	0x010a
        /*0a26*/ 	.byte	0x3f
	.zero		1


	//   ....[152]....
        /*0a28*/ 	.word	0x00005d80
        /*0a2c*/ 	.word	0x00000006
        /*0a30*/ 	.word	0x00000000
        /*0a34*/ 	.short	0x010a
        /*0a36*/ 	.byte	0x3f
	.zero		1


	//   ....[153]....
        /*0a38*/ 	.word	0x00005e10
        /*0a3c*/ 	.word	0x00000009
        /*0a40*/ 	.word	0x00000000
        /*0a44*/ 	.short	0x010a
        /*0a46*/ 	.byte	0x3f
	.zero		1


	//   ....[154]....
        /*0a48*/ 	.word	0x00005ea0
        /*0a4c*/ 	.word	0x00000006
        /*0a50*/ 	.word	0x00000000
        /*0a54*/ 	.short	0x010a
        /*0a56*/ 	.byte	0x3f
	.zero		1


	//   ....[155]....
        /*0a58*/ 	.word	0x00005f30
        /*0a5c*/ 	.word	0x00000009
        /*0a60*/ 	.word	0x00000000
        /*0a64*/ 	.short	0x010a
        /*0a66*/ 	.byte	0x3f
	.zero		1


	//   ....[156]....
        /*0a68*/ 	.word	0x00005fc0
        /*0a6c*/ 	.word	0x00000006
        /*0a70*/ 	.word	0x00000000
        /*0a74*/ 	.short	0x010a
        /*0a76*/ 	.byte	0x3f
	.zero		1


	//   ....[157]....
        /*0a78*/ 	.word	0x00006050
        /*0a7c*/ 	.word	0x00000009
        /*0a80*/ 	.word	0x00000000
        /*0a84*/ 	.short	0x010a
        /*0a86*/ 	.byte	0x3f
	.zero		1


	//   ....[158]....
        /*0a88*/ 	.word	0x000060e0
        /*0a8c*/ 	.word	0x00000006
        /*0a90*/ 	.word	0x00000000
        /*0a94*/ 	.short	0x010a
        /*0a96*/ 	.byte	0x3f
	.zero		1


	//   ....[159]....
        /*0a98*/ 	.word	0x00006170
        /*0a9c*/ 	.word	0x00000009
        /*0aa0*/ 	.word	0x00000000
        /*0aa4*/ 	.short	0x010a
        /*0aa6*/ 	.byte	0x3f
	.zero		1


	//   ....[160]....
        /*0aa8*/ 	.word	0x00006200
        /*0aac*/ 	.word	0x00000006
        /*0ab0*/ 	.word	0x00000000
        /*0ab4*/ 	.short	0x010a
        /*0ab6*/ 	.byte	0x3f
	.zero		1


	//   ....[161]....
        /*0ab8*/ 	.word	0x00006290
        /*0abc*/ 	.word	0x00000009
        /*0ac0*/ 	.word	0x00000000
        /*0ac4*/ 	.short	0x010a
        /*0ac6*/ 	.byte	0x3f
	.zero		1


	//   ....[162]....
        /*0ac8*/ 	.word	0x00006320
        /*0acc*/ 	.word	0x00000006
        /*0ad0*/ 	.word	0x00000000
        /*0ad4*/ 	.short	0x010a
        /*0ad6*/ 	.byte	0x3f
	.zero		1


	//   ....[163]....
        /*0ad8*/ 	.word	0x000063b0
        /*0adc*/ 	.word	0x00000009
        /*0ae0*/ 	.word	0x00000000
        /*0ae4*/ 	.short	0x010a
        /*0ae6*/ 	.byte	0x3f
	.zero		1


	//   ....[164]....
        /*0ae8*/ 	.word	0x00006440
        /*0aec*/ 	.word	0x00000006
        /*0af0*/ 	.word	0x00000000
        /*0af4*/ 	.short	0x010a
        /*0af6*/ 	.byte	0x3f
	.zero		1


	//   ....[165]....
        /*0af8*/ 	.word	0x000064d0
        /*0afc*/ 	.word	0x00000009
        /*0b00*/ 	.word	0x00000000
        /*0b04*/ 	.short	0x010a
        /*0b06*/ 	.byte	0x3f
	.zero		1


	//   ....[166]....
        /*0b08*/ 	.word	0x00006560
        /*0b0c*/ 	.word	0x00000006
        /*0b10*/ 	.word	0x00000000
        /*0b14*/ 	.short	0x010a
        /*0b16*/ 	.byte	0x3f
	.zero		1


	//   ....[167]....
        /*0b18*/ 	.word	0x000065f0
        /*0b1c*/ 	.word	0x00000009
        /*0b20*/ 	.word	0x00000000
        /*0b24*/ 	.short	0x010a
        /*0b26*/ 	.byte	0x3f
	.zero		1


	//   ....[168]....
        /*0b28*/ 	.word	0x00006680
        /*0b2c*/ 	.word	0x00000006
        /*0b30*/ 	.word	0x00000000
        /*0b34*/ 	.short	0x010a
        /*0b36*/ 	.byte	0x3f
	.zero		1


	//   ....[169]....
        /*0b38*/ 	.word	0x00006710
        /*0b3c*/ 	.word	0x00000009
        /*0b40*/ 	.word	0x00000000
        /*0b44*/ 	.short	0x010a
        /*0b46*/ 	.byte	0x3f
	.zero		1


	//   ....[170]....
        /*0b48*/ 	.word	0x000067a0
        /*0b4c*/ 	.word	0x00000006
        /*0b50*/ 	.word	0x00000000
        /*0b54*/ 	.short	0x010a
        /*0b56*/ 	.byte	0x3f
	.zero		1


	//   ....[171]....
        /*0b58*/ 	.word	0x00006830
        /*0b5c*/ 	.word	0x00000009
        /*0b60*/ 	.word	0x00000000
        /*0b64*/ 	.short	0x010a
        /*0b66*/ 	.byte	0x3f
	.zero		1


	//   ....[172]....
        /*0b68*/ 	.word	0x000068c0
        /*0b6c*/ 	.word	0x00000006
        /*0b70*/ 	.word	0x00000000
        /*0b74*/ 	.short	0x010a
        /*0b76*/ 	.byte	0x3f
	.zero		1


	//   ....[173]....
        /*0b78*/ 	.word	0x00006950
        /*0b7c*/ 	.word	0x00000009
        /*0b80*/ 	.word	0x00000000
        /*0b84*/ 	.short	0x010a
        /*0b86*/ 	.byte	0x3f
	.zero		1


	//   ....[174]....
        /*0b88*/ 	.word	0x000069e0
        /*0b8c*/ 	.word	0x00000006
        /*0b90*/ 	.word	0x00000000
        /*0b94*/ 	.short	0x010a
        /*0b96*/ 	.byte	0x3f
	.zero		1


	//   ....[175]....
        /*0b98*/ 	.word	0x00006a70
        /*0b9c*/ 	.word	0x00000009
        /*0ba0*/ 	.word	0x00000000
        /*0ba4*/ 	.short	0x010a
        /*0ba6*/ 	.byte	0x3f
	.zero		1


	//   ....[176]....
        /*0ba8*/ 	.word	0x00006b00
        /*0bac*/ 	.word	0x00000006
        /*0bb0*/ 	.word	0x00000000
        /*0bb4*/ 	.short	0x010a
        /*0bb6*/ 	.byte	0x3f
	.zero		1


	//   ....[177]....
        /*0bb8*/ 	.word	0x00006b90
        /*0bbc*/ 	.word	0x00000009
        /*0bc0*/ 	.word	0x00000000
        /*0bc4*/ 	.short	0x010a
        /*0bc6*/ 	.byte	0x3f
	.zero		1


	//   ....[178]....
        /*0bc8*/ 	.word	0x00006c20
        /*0bcc*/ 	.word	0x00000006
        /*0bd0*/ 	.word	0x00000000
        /*0bd4*/ 	.short	0x010a
        /*0bd6*/ 	.byte	0x3f
	.zero		1


	//   ....[179]....
        /*0bd8*/ 	.word	0x00006cb0
        /*0bdc*/ 	.word	0x00000009
        /*0be0*/ 	.word	0x00000000
        /*0be4*/ 	.short	0x010a
        /*0be6*/ 	.byte	0x3f
	.zero		1


	//   ....[180]....
        /*0be8*/ 	.word	0x00006d40
        /*0bec*/ 	.word	0x00000006
        /*0bf0*/ 	.word	0x00000000
        /*0bf4*/ 	.short	0x010a
        /*0bf6*/ 	.byte	0x3f
	.zero		1


	//   ....[181]....
        /*0bf8*/ 	.word	0x00006dd0
        /*0bfc*/ 	.word	0x00000009
        /*0c00*/ 	.word	0x00000000
        /*0c04*/ 	.short	0x010a
        /*0c06*/ 	.byte	0x3f
	.zero		1


	//   ....[182]....
        /*0c08*/ 	.word	0x00006e60
        /*0c0c*/ 	.word	0x00000006
        /*0c10*/ 	.word	0x00000000
        /*0c14*/ 	.short	0x010a
        /*0c16*/ 	.byte	0x3f
	.zero		1


	//   ....[183]....
        /*0c18*/ 	.word	0x00006ef0
        /*0c1c*/ 	.word	0x00000009
        /*0c20*/ 	.word	0x00000000
        /*0c24*/ 	.short	0x010a
        /*0c26*/ 	.byte	0x3f
	.zero		1


	//   ....[184]....
        /*0c28*/ 	.word	0x00006f80
        /*0c2c*/ 	.word	0x00000006
        /*0c30*/ 	.word	0x00000000
        /*0c34*/ 	.short	0x010a
        /*0c36*/ 	.byte	0x3f
	.zero		1


	//   ....[185]....
        /*0c38*/ 	.word	0x00007010
        /*0c3c*/ 	.word	0x00000009
        /*0c40*/ 	.word	0x00000000
        /*0c44*/ 	.short	0x010a
        /*0c46*/ 	.byte	0x3f
	.zero		1


	//   ....[186]....
        /*0c48*/ 	.word	0x000070a0
        /*0c4c*/ 	.word	0x00000006
        /*0c50*/ 	.word	0x00000000
        /*0c54*/ 	.short	0x010a
        /*0c56*/ 	.byte	0x3f
	.zero		1


	//   ....[187]....
        /*0c58*/ 	.word	0x00007130
        /*0c5c*/ 	.word	0x00000009
        /*0c60*/ 	.word	0x00000000
        /*0c64*/ 	.short	0x010a
        /*0c66*/ 	.byte	0x3f
	.zero		1


	//   ....[188]....
        /*0c68*/ 	.word	0x000071c0
        /*0c6c*/ 	.word	0x00000006
        /*0c70*/ 	.word	0x00000000
        /*0c74*/ 	.short	0x010a
        /*0c76*/ 	.byte	0x3f
	.zero		1


	//   ....[189]....
        /*0c78*/ 	.word	0x00007250
        /*0c7c*/ 	.word	0x00000009
        /*0c80*/ 	.word	0x00000000
        /*0c84*/ 	.short	0x010a
        /*0c86*/ 	.byte	0x3f
	.zero		1


	//   ....[190]....
        /*0c88*/ 	.word	0x000072e0
        /*0c8c*/ 	.word	0x00000006
        /*0c90*/ 	.word	0x00000000
        /*0c94*/ 	.short	0x010a
        /*0c96*/ 	.byte	0x3f
	.zero		1


	//   ....[191]....
        /*0c98*/ 	.word	0x00007370
        /*0c9c*/ 	.word	0x00000009
        /*0ca0*/ 	.word	0x00000000
        /*0ca4*/ 	.short	0x010a
        /*0ca6*/ 	.byte	0x3f
	.zero		1


	//   ....[192]....
        /*0ca8*/ 	.word	0x00007400
        /*0cac*/ 	.word	0x00000006
        /*0cb0*/ 	.word	0x00000000
        /*0cb4*/ 	.short	0x010a
        /*0cb6*/ 	.byte	0x3f
	.zero		1


	//   ....[193]....
        /*0cb8*/ 	.word	0x00007490
        /*0cbc*/ 	.word	0x00000009
        /*0cc0*/ 	.word	0x00000000
        /*0cc4*/ 	.short	0x010a
        /*0cc6*/ 	.byte	0x3f
	.zero		1


	//   ....[194]....
        /*0cc8*/ 	.word	0x00007520
        /*0ccc*/ 	.word	0x00000006
        /*0cd0*/ 	.word	0x00000000
        /*0cd4*/ 	.short	0x010a
        /*0cd6*/ 	.byte	0x3f
	.zero		1


	//   ....[195]....
        /*0cd8*/ 	.word	0x000075b0
        /*0cdc*/ 	.word	0x00000009
        /*0ce0*/ 	.word	0x00000000
        /*0ce4*/ 	.short	0x010a
        /*0ce6*/ 	.byte	0x3f
	.zero		1


	//   ....[196]....
        /*0ce8*/ 	.word	0x00007640
        /*0cec*/ 	.word	0x00000006
        /*0cf0*/ 	.word	0x00000000
        /*0cf4*/ 	.short	0x010a
        /*0cf6*/ 	.byte	0x3f
	.zero		1


	//   ....[197]....
        /*0cf8*/ 	.word	0x000076d0
        /*0cfc*/ 	.word	0x00000009
        /*0d00*/ 	.word	0x00000000
        /*0d04*/ 	.short	0x010a
        /*0d06*/ 	.byte	0x3f
	.zero		1


	//   ....[198]....
        /*0d08*/ 	.word	0x00007760
        /*0d0c*/ 	.word	0x00000006
        /*0d10*/ 	.word	0x00000000
        /*0d14*/ 	.short	0x010a
        /*0d16*/ 	.byte	0x3f
	.zero		1


	//   ....[199]....
        /*0d18*/ 	.word	0x000077f0
        /*0d1c*/ 	.word	0x00000009
        /*0d20*/ 	.word	0x00000000
        /*0d24*/ 	.short	0x010a
        /*0d26*/ 	.byte	0x3f
	.zero		1


	//   ....[200]....
        /*0d28*/ 	.word	0x00007880
        /*0d2c*/ 	.word	0x00000006
        /*0d30*/ 	.word	0x00000000
        /*0d34*/ 	.short	0x010a
        /*0d36*/ 	.byte	0x3f
	.zero		1


	//   ....[201]....
        /*0d38*/ 	.word	0x00007910
        /*0d3c*/ 	.word	0x00000009
        /*0d40*/ 	.word	0x00000000
        /*0d44*/ 	.short	0x010a
        /*0d46*/ 	.byte	0x3f
	.zero		1


	//   ....[202]....
        /*0d48*/ 	.word	0x000079a0
        /*0d4c*/ 	.word	0x00000006
        /*0d50*/ 	.word	0x00000000
        /*0d54*/ 	.short	0x010a
        /*0d56*/ 	.byte	0x3f
	.zero		1


	//   ....[203]....
        /*0d58*/ 	.word	0x00007a30
        /*0d5c*/ 	.word	0x00000009
        /*0d60*/ 	.word	0x00000000
        /*0d64*/ 	.short	0x010a
        /*0d66*/ 	.byte	0x3f
	.zero		1


	//   ....[204]....
        /*0d68*/ 	.word	0x00007ac0
        /*0d6c*/ 	.word	0x00000006
        /*0d70*/ 	.word	0x00000000
        /*0d74*/ 	.short	0x010a
        /*0d76*/ 	.byte	0x3f
	.zero		1


	//   ....[205]....
        /*0d78*/ 	.word	0x00007b50
        /*0d7c*/ 	.word	0x00000009
        /*0d80*/ 	.word	0x00000000
        /*0d84*/ 	.short	0x010a
        /*0d86*/ 	.byte	0x3f
	.zero		1


	//   ....[206]....
        /*0d88*/ 	.word	0x00007be0
        /*0d8c*/ 	.word	0x00000006
        /*0d90*/ 	.word	0x00000000
        /*0d94*/ 	.short	0x010a
        /*0d96*/ 	.byte	0x3f
	.zero		1


	//   ....[207]....
        /*0d98*/ 	.word	0x00007c70
        /*0d9c*/ 	.word	0x00000009
        /*0da0*/ 	.word	0x00000000
        /*0da4*/ 	.short	0x010a
        /*0da6*/ 	.byte	0x3f
	.zero		1


	//   ....[208]....
        /*0da8*/ 	.word	0x00007d00
        /*0dac*/ 	.word	0x00000006
        /*0db0*/ 	.word	0x00000000
        /*0db4*/ 	.short	0x010a
        /*0db6*/ 	.byte	0x3f
	.zero		1


	//   ....[209]....
        /*0db8*/ 	.word	0x00007d90
        /*0dbc*/ 	.word	0x00000003
        /*0dc0*/ 	.word	0x00000000
        /*0dc4*/ 	.short	0x010a
        /*0dc6*/ 	.byte	0x3f
	.zero		1


	//   ....[210]....
        /*0dc8*/ 	.word	0x00007df0
        /*0dcc*/ 	.word	0x00000039
        /*0dd0*/ 	.word	0xfffffff8
        /*0dd4*/ 	.short	0x010a
        /*0dd6*/ 	.byte	0x3f
	.zero		1


	//   ....[211]....
        /*0dd8*/ 	.word	0x00007e40
        /*0ddc*/ 	.word	0x00000003
        /*0de0*/ 	.word	0x00000000
        /*0de4*/ 	.short	0x010a
        /*0de6*/ 	.byte	0x3f
	.zero		1


	//   ....[212]....
        /*0de8*/ 	.word	0x00007ea0
        /*0dec*/ 	.word	0x00000005
        /*0df0*/ 	.word	0x00000000
        /*0df4*/ 	.short	0x010a
        /*0df6*/ 	.byte	0x3f
	.zero		1


	//   ....[213]....
        /*0df8*/ 	.word	0x00007ef0
        /*0dfc*/ 	.word	0x00000039
        /*0e00*/ 	.word	0x00000008
        /*0e04*/ 	.short	0x010a
        /*0e06*/ 	.byte	0x3f
	.zero		1


	//   ....[214]....
        /*0e08*/ 	.word	0x00007fc0
        /*0e0c*/ 	.word	0x0000000a
        /*0e10*/ 	.word	0x00000200
        /*0e14*/ 	.short	0x010a
        /*0e16*/ 	.byte	0x3f
	.zero		1


	//   ....[215]....
        /*0e18*/ 	.word	0x00008090
        /*0e1c*/ 	.word	0x00000007
        /*0e20*/ 	.word	0x00000000
        /*0e24*/ 	.short	0x010a
        /*0e26*/ 	.byte	0x3f
	.zero		1


	//   ....[216]....
        /*0e28*/ 	.word	0x000080e0
        /*0e2c*/ 	.word	0x00000009
        /*0e30*/ 	.word	0x00000000
        /*0e34*/ 	.short	0x010a
        /*0e36*/ 	.byte	0x3f
	.zero		1


	//   ....[217]....
        /*0e38*/ 	.word	0x00008130
        /*0e3c*/ 	.word	0x00000006
        /*0e40*/ 	.word	0x00000000
        /*0e44*/ 	.short	0x010a
        /*0e46*/ 	.byte	0x3f
	.zero		1


	//   ....[218]....
        /*0e48*/ 	.word	0x00008180
        /*0e4c*/ 	.word	0x00000009
        /*0e50*/ 	.word	0x00000000
        /*0e54*/ 	.short	0x010a
        /*0e56*/ 	.byte	0x3f
	.zero		1


	//   ....[219]....
        /*0e58*/ 	.word	0x000081d0
        /*0e5c*/ 	.word	0x00000006
        /*0e60*/ 	.word	0x00000000
        /*0e64*/ 	.short	0x010a
        /*0e66*/ 	.byte	0x3f
	.zero		1


	//   ....[220]....
        /*0e68*/ 	.word	0x00008220
        /*0e6c*/ 	.word	0x00000009
        /*0e70*/ 	.word	0x00000000
        /*0e74*/ 	.short	0x010a
        /*0e76*/ 	.byte	0x3f
	.zero		1


	//   ....[221]....
        /*0e78*/ 	.word	0x00008270
        /*0e7c*/ 	.word	0x00000006
        /*0e80*/ 	.word	0x00000000
        /*0e84*/ 	.short	0x010a
        /*0e86*/ 	.byte	0x3f
	.zero		1


	//   ....[222]....
        /*0e88*/ 	.word	0x000082c0
        /*0e8c*/ 	.word	0x00000009
        /*0e90*/ 	.word	0x00000000
        /*0e94*/ 	.short	0x010a
        /*0e96*/ 	.byte	0x3f
	.zero		1


	//   ....[223]....
        /*0e98*/ 	.word	0x00008310
        /*0e9c*/ 	.word	0x00000006
        /*0ea0*/ 	.word	0x00000000
        /*0ea4*/ 	.short	0x010a
        /*0ea6*/ 	.byte	0x3f
	.zero		1


	//   ....[224]....
        /*0ea8*/ 	.word	0x00008360
        /*0eac*/ 	.word	0x00000009
        /*0eb0*/ 	.word	0x00000000
        /*0eb4*/ 	.short	0x010a
        /*0eb6*/ 	.byte	0x3f
	.zero		1


	//   ....[225]....
        /*0eb8*/ 	.word	0x000083b0
        /*0ebc*/ 	.word	0x00000006
        /*0ec0*/ 	.word	0x00000000
        /*0ec4*/ 	.short	0x010a
        /*0ec6*/ 	.byte	0x3f
	.zero		1


	//   ....[226]....
        /*0ec8*/ 	.word	0x00008400
        /*0ecc*/ 	.word	0x00000009
        /*0ed0*/ 	.word	0x00000000
        /*0ed4*/ 	.short	0x010a
        /*0ed6*/ 	.byte	0x3f
	.zero		1


	//   ....[227]....
        /*0ed8*/ 	.word	0x00008450
        /*0edc*/ 	.word	0x00000006
        /*0ee0*/ 	.word	0x00000000
        /*0ee4*/ 	.short	0x010a
        /*0ee6*/ 	.byte	0x3f
	.zero		1


	//   ....[228]....
        /*0ee8*/ 	.word	0x000084a0
        /*0eec*/ 	.word	0x00000009
        /*0ef0*/ 	.word	0x00000000
        /*0ef4*/ 	.short	0x010a
        /*0ef6*/ 	.byte	0x3f
	.zero		1


	//   ....[229]....
        /*0ef8*/ 	.word	0x000084f0
        /*0efc*/ 	.word	0x00000006
        /*0f00*/ 	.word	0x00000000
        /*0f04*/ 	.short	0x010a
        /*0f06*/ 	.byte	0x3f
	.zero		1


	//   ....[230]....
        /*0f08*/ 	.word	0x00008540
        /*0f0c*/ 	.word	0x00000009
        /*0f10*/ 	.word	0x00000000
        /*0f14*/ 	.short	0x010a
        /*0f16*/ 	.byte	0x3f
	.zero		1


	//   ....[231]....
        /*0f18*/ 	.word	0x00008590
        /*0f1c*/ 	.word	0x00000006
        /*0f20*/ 	.word	0x00000000
        /*0f24*/ 	.short	0x010a
        /*0f26*/ 	.byte	0x3f
	.zero		1


	//   ....[232]....
        /*0f28*/ 	.word	0x000085e0
        /*0f2c*/ 	.word	0x00000009
        /*0f30*/ 	.word	0x00000000
        /*0f34*/ 	.short	0x010a
        /*0f36*/ 	.byte	0x3f
	.zero		1


	//   ....[233]....
        /*0f38*/ 	.word	0x00008630
        /*0f3c*/ 	.word	0x00000006
        /*0f40*/ 	.word	0x00000000
        /*0f44*/ 	.short	0x010a
        /*0f46*/ 	.byte	0x3f
	.zero		1


	//   ....[234]....
        /*0f48*/ 	.word	0x00008680
        /*0f4c*/ 	.word	0x00000009
        /*0f50*/ 	.word	0x00000000
        /*0f54*/ 	.short	0x010a
        /*0f56*/ 	.byte	0x3f
	.zero		1


	//   ....[235]....
        /*0f58*/ 	.word	0x000086d0
        /*0f5c*/ 	.word	0x00000006
        /*0f60*/ 	.word	0x00000000
        /*0f64*/ 	.short	0x010a
        /*0f66*/ 	.byte	0x3f
	.zero		1


	//   ....[236]....
        /*0f68*/ 	.word	0x00008720
        /*0f6c*/ 	.word	0x00000009
        /*0f70*/ 	.word	0x00000000
        /*0f74*/ 	.short	0x010a
        /*0f76*/ 	.byte	0x3f
	.zero		1


	//   ....[237]....
        /*0f78*/ 	.word	0x00008770
        /*0f7c*/ 	.word	0x00000006
        /*0f80*/ 	.word	0x00000000
        /*0f84*/ 	.short	0x010a
        /*0f86*/ 	.byte	0x3f
	.zero		1


	//   ....[238]....
        /*0f88*/ 	.word	0x000087c0
        /*0f8c*/ 	.word	0x00000009
        /*0f90*/ 	.word	0x00000000
        /*0f94*/ 	.short	0x010a
        /*0f96*/ 	.byte	0x3f
	.zero		1


	//   ....[239]....
        /*0f98*/ 	.word	0x00008810
        /*0f9c*/ 	.word	0x00000006
        /*0fa0*/ 	.word	0x00000000
        /*0fa4*/ 	.short	0x010a
        /*0fa6*/ 	.byte	0x3f
	.zero		1


	//   ....[240]....
        /*0fa8*/ 	.word	0x00008860
        /*0fac*/ 	.word	0x00000009
        /*0fb0*/ 	.word	0x00000000
        /*0fb4*/ 	.short	0x010a
        /*0fb6*/ 	.byte	0x3f
	.zero		1


	//   ....[241]....
        /*0fb8*/ 	.word	0x000088b0
        /*0fbc*/ 	.word	0x00000006
        /*0fc0*/ 	.word	0x00000000
        /*0fc4*/ 	.short	0x010a
        /*0fc6*/ 	.byte	0x3f
	.zero		1


	//   ....[242]....
        /*0fc8*/ 	.word	0x00008900
        /*0fcc*/ 	.word	0x00000009
        /*0fd0*/ 	.word	0x00000000
        /*0fd4*/ 	.short	0x010a
        /*0fd6*/ 	.byte	0x3f
	.zero		1


	//   ....[243]....
        /*0fd8*/ 	.word	0x00008950
        /*0fdc*/ 	.word	0x00000006
        /*0fe0*/ 	.word	0x00000000
        /*0fe4*/ 	.short	0x010a
        /*0fe6*/ 	.byte	0x3f
	.zero		1


	//   ....[244]....
        /*0fe8*/ 	.word	0x000089a0
        /*0fec*/ 	.word	0x00000009
        /*0ff0*/ 	.word	0x00000000
        /*0ff4*/ 	.short	0x010a
        /*0ff6*/ 	.byte	0x3f
	.zero		1


	//   ....[245]....
        /*0ff8*/ 	.word	0x000089f0
        /*0ffc*/ 	.word	0x00000006
        /*1000*/ 	.word	0x00000000
        /*1004*/ 	.short	0x010a
        /*1006*/ 	.byte	0x3f
	.zero		1


	//   ....[246]....
        /*1008*/ 	.word	0x00008a40
        /*100c*/ 	.word	0x00000009
        /*1010*/ 	.word	0x00000000
        /*1014*/ 	.short	0x010a
        /*1016*/ 	.byte	0x3f
	.zero		1


	//   ....[247]....
        /*1018*/ 	.word	0x00008a90
        /*101c*/ 	.word	0x00000006
        /*1020*/ 	.word	0x00000000
        /*1024*/ 	.short	0x010a
        /*1026*/ 	.byte	0x3f
	.zero		1


	//   ....[248]....
        /*1028*/ 	.word	0x00008ae0
        /*102c*/ 	.word	0x00000009
        /*1030*/ 	.word	0x00000000
        /*1034*/ 	.short	0x010a
        /*1036*/ 	.byte	0x3f
	.zero		1


	//   ....[249]....
        /*1038*/ 	.word	0x00008b30
        /*103c*/ 	.word	0x00000006
        /*1040*/ 	.word	0x00000000
        /*1044*/ 	.short	0x010a
        /*1046*/ 	.byte	0x3f
	.zero		1


	//   ....[250]....
        /*1048*/ 	.word	0x00008b80
        /*104c*/ 	.word	0x00000009
        /*1050*/ 	.word	0x00000000
        /*1054*/ 	.short	0x010a
        /*1056*/ 	.byte	0x3f
	.zero		1


	//   ....[251]....
        /*1058*/ 	.word	0x00008bd0
        /*105c*/ 	.word	0x00000006
        /*1060*/ 	.word	0x00000000
        /*1064*/ 	.short	0x010a
        /*1066*/ 	.byte	0x3f
	.zero		1


	//   ....[252]....
        /*1068*/ 	.word	0x00008c20
        /*106c*/ 	.word	0x00000009
        /*1070*/ 	.word	0x00000000
        /*1074*/ 	.short	0x010a
        /*1076*/ 	.byte	0x3f
	.zero		1


	//   ....[253]....
        /*1078*/ 	.word	0x00008c70
        /*107c*/ 	.word	0x00000006
        /*1080*/ 	.word	0x00000000
        /*1084*/ 	.short	0x010a
        /*1086*/ 	.byte	0x3f
	.zero		1


	//   ....[254]....
        /*1088*/ 	.word	0x00008cc0
        /*108c*/ 	.word	0x00000009
        /*1090*/ 	.word	0x00000000
        /*1094*/ 	.short	0x010a
        /*1096*/ 	.byte	0x3f
	.zero		1


	//   ....[255]....
        /*1098*/ 	.word	0x00008d10
        /*109c*/ 	.word	0x00000006
        /*10a0*/ 	.word	0x00000000
        /*10a4*/ 	.short	0x010a
        /*10a6*/ 	.byte	0x3f
	.zero		1


	//   ....[0]....
        /*10a8*/ 	.word	0x00008d60
        /*10ac*/ 	.word	0x00000009
        /*10b0*/ 	.word	0x00000000
        /*10b4*/ 	.short	0x010a
        /*10b6*/ 	.byte	0x3f
	.zero		1


	//   ....[1]....
        /*10b8*/ 	.word	0x00008db0
        /*10bc*/ 	.word	0x00000006
        /*10c0*/ 	.word	0x00000000
        /*10c4*/ 	.short	0x010a
        /*10c6*/ 	.byte	0x3f
	.zero		1


	//   ....[2]....
        /*10c8*/ 	.word	0x00008e00
        /*10cc*/ 	.word	0x00000009
        /*10d0*/ 	.word	0x00000000
        /*10d4*/ 	.short	0x010a
        /*10d6*/ 	.byte	0x3f
	.zero		1


	//   ....[3]....
        /*10d8*/ 	.word	0x00008e50
        /*10dc*/ 	.word	0x00000006
        /*10e0*/ 	.word	0x00000000
        /*10e4*/ 	.short	0x010a
        /*10e6*/ 	.byte	0x3f
	.zero		1


	//   ....[4]....
        /*10e8*/ 	.word	0x00008ea0
        /*10ec*/ 	.word	0x00000009
        /*10f0*/ 	.word	0x00000000
        /*10f4*/ 	.short	0x010a
        /*10f6*/ 	.byte	0x3f
	.zero		1


	//   ....[5]....
        /*10f8*/ 	.word	0x00008ef0
        /*10fc*/ 	.word	0x00000006
        /*1100*/ 	.word	0x00000000
        /*1104*/ 	.short	0x010a
        /*1106*/ 	.byte	0x3f
	.zero		1


	//   ....[6]....
        /*1108*/ 	.word	0x00008f40
        /*110c*/ 	.word	0x00000009
        /*1110*/ 	.word	0x00000000
        /*1114*/ 	.short	0x010a
        /*1116*/ 	.byte	0x3f
	.zero		1


	//   ....[7]....
        /*1118*/ 	.word	0x00008f90
        /*111c*/ 	.word	0x00000006
        /*1120*/ 	.word	0x00000000
        /*1124*/ 	.short	0x010a
        /*1126*/ 	.byte	0x3f
	.zero		1


	//   ....[8]....
        /*1128*/ 	.word	0x00008fe0
        /*112c*/ 	.word	0x00000009
        /*1130*/ 	.word	0x00000000
        /*1134*/ 	.short	0x010a
        /*1136*/ 	.byte	0x3f
	.zero		1


	//   ....[9]....
        /*1138*/ 	.word	0x00009030
        /*113c*/ 	.word	0x00000006
        /*1140*/ 	.word	0x00000000
        /*1144*/ 	.short	0x010a
        /*1146*/ 	.byte	0x3f
	.zero		1


	//   ....[10]....
        /*1148*/ 	.word	0x00009080
        /*114c*/ 	.word	0x00000009
        /*1150*/ 	.word	0x00000000
        /*1154*/ 	.short	0x010a
        /*1156*/ 	.byte	0x3f
	.zero		1


	//   ....[11]....
        /*1158*/ 	.word	0x000090d0
        /*115c*/ 	.word	0x00000006
        /*1160*/ 	.word	0x00000000
        /*1164*/ 	.short	0x010a
        /*1166*/ 	.byte	0x3f
	.zero		1


	//   ....[12]....
        /*1168*/ 	.word	0x00009120
        /*116c*/ 	.word	0x00000009
        /*1170*/ 	.word	0x00000000
        /*1174*/ 	.short	0x010a
        /*1176*/ 	.byte	0x3f
	.zero		1


	//   ....[13]....
        /*1178*/ 	.word	0x00009170
        /*117c*/ 	.word	0x00000006
        /*1180*/ 	.word	0x00000000
        /*1184*/ 	.short	0x010a
        /*1186*/ 	.byte	0x3f
	.zero		1


	//   ....[14]....
        /*1188*/ 	.word	0x000091c0
        /*118c*/ 	.word	0x00000009
        /*1190*/ 	.word	0x00000000
        /*1194*/ 	.short	0x010a
        /*1196*/ 	.byte	0x3f
	.zero		1


	//   ....[15]....
        /*1198*/ 	.word	0x00009210
        /*119c*/ 	.word	0x00000006
        /*11a0*/ 	.word	0x00000000
        /*11a4*/ 	.short	0x010a
        /*11a6*/ 	.byte	0x3f
	.zero		1


	//   ....[16]....
        /*11a8*/ 	.word	0x00009260
        /*11ac*/ 	.word	0x00000009
        /*11b0*/ 	.word	0x00000000
        /*11b4*/ 	.short	0x010a
        /*11b6*/ 	.byte	0x3f
	.zero		1


	//   ....[17]....
        /*11b8*/ 	.word	0x000092b0
        /*11bc*/ 	.word	0x00000006
        /*11c0*/ 	.word	0x00000000
        /*11c4*/ 	.short	0x010a
        /*11c6*/ 	.byte	0x3f
	.zero		1


	//   ....[18]....
        /*11c8*/ 	.word	0x00009300
        /*11cc*/ 	.word	0x00000009
        /*11d0*/ 	.word	0x00000000
        /*11d4*/ 	.short	0x010a
        /*11d6*/ 	.byte	0x3f
	.zero		1


	//   ....[19]....
        /*11d8*/ 	.word	0x00009350
        /*11dc*/ 	.word	0x00000006
        /*11e0*/ 	.word	0x00000000
        /*11e4*/ 	.short	0x010a
        /*11e6*/ 	.byte	0x3f
	.zero		1


	//   ....[20]....
        /*11e8*/ 	.word	0x000093a0
        /*11ec*/ 	.word	0x00000009
        /*11f0*/ 	.word	0x00000000
        /*11f4*/ 	.short	0x010a
        /*11f6*/ 	.byte	0x3f
	.zero		1


	//   ....[21]....
        /*11f8*/ 	.word	0x000093f0
        /*11fc*/ 	.word	0x00000006
        /*1200*/ 	.word	0x00000000
        /*1204*/ 	.short	0x010a
        /*1206*/ 	.byte	0x3f
	.zero		1


	//----- nvinfo : EIATTR_NUM_MBARRIERS
	.align		4
.L_35:
        /*1208*/ 	.byte	0x03, 0x38
        /*120a*/ 	.short	0x0086


	//----- nvinfo : EIATTR_EXIT_INSTR_OFFSETS
	.align		4
        /*120c*/ 	.byte	0x04, 0x1c
        /*120e*/ 	.short	(.L_37 - .L_36)


	//   ....[0]....
.L_36:
        /*1210*/ 	.word	0x00001c40


	//   ....[1]....
        /*1214*/ 	.word	0x00001ca0


	//   ....[2]....
        /*1218*/ 	.word	0x00004bf0


	//   ....[3]....
        /*121c*/ 	.word	0x00004c20


	//   ....[4]....
        /*1220*/ 	.word	0x00007de0


	//----- nvinfo : EIATTR_MAX_THREADS
	.align		4
.L_37:
        /*1224*/ 	.byte	0x04, 0x05
        /*1226*/ 	.short	(.L_39 - .L_38)
.L_38:
        /*1228*/ 	.word	0x00000180
        /*122c*/ 	.word	0x00000001
        /*1230*/ 	.word	0x00000001


	//----- nvinfo : EIATTR_CRS_STACK_SIZE
	.align		4
.L_39:
        /*1234*/ 	.byte	0x04, 0x1e
        /*1236*/ 	.short	(.L_41 - .L_40)
.L_40:
        /*1238*/ 	.word	0x00000000


	//----- nvinfo : EIATTR_CBANK_PARAM_SIZE
	.align		4
.L_41:
        /*123c*/ 	.byte	0x03, 0x19
        /*123e*/ 	.short	0x0470


	//----- nvinfo : EIATTR_PARAM_CBANK
	.align		4
        /*1240*/ 	.byte	0x04, 0x0a
        /*1242*/ 	.short	(.L_43 - .L_42)
	.align		4
.L_42:
        /*1244*/ 	.word	index@(.nv.constant0._ZN7cutlass13device_kernelINS_4gemm6kernel13GemmUniversalIN4cute5tupleIJiiiiEEENS1_10collective13CollectiveMmaINS1_34MainloopSm90TmaGmmaWarpSpecializedILi64ENS5_IJNS4_1CILi2EEENSA_ILi1EEESC_EEENS1_32KernelTmaWarpSpecializedPingpongEEENS5_IJNSA_ILi64EEENSA_ILi48EEENSA_ILi16EEEEEENS_10bfloat16_tENS5_IJlSC_lEEESK_SL_NS4_8TiledMMAINS4_8MMA_AtomIJNS4_4SM904GMMA27MMA_64x16x16_F32BF16BF16_SSILNSP_5MajorE0ELSR_0ELNSP_7ScaleInE1ELSS_1EEEEEENS4_6LayoutINS5_IJSC_SC_SC_EEENS5_IJNSA_ILi0EEESX_SX_EEEEENS5_IJNS4_10UnderscoreES10_S10_EEEEENS4_13SM90_TMA_LOADENS4_14ComposedLayoutINS4_7SwizzleILi1ELi4ELi3EEENS4_18smem_ptr_flag_bitsILi16EEENSV_INS5_IJNSA_ILi8EEESI_EEENS5_IJSI_SC_EEEEEEEvNS4_8identityENS4_23SM90_TMA_LOAD_MULTICASTES1D_vS1E_EENS_8epilogue10collective6detail29Sm90TmaWarpSpecializedAdapterINS1I_15DefaultEpilogueISK_SL_SL_NS1H_6thread17LinearCombinationISK_Li1EffLNS1M_9ScaleType4KindE0ELNS_15FloatRoundStyleE2ESK_EENS1_15EpilogueDefaultEEEEEvvEEEEvNT_6ParamsE)
        /*1248*/ 	.short	0x0210
        /*124a*/ 	.short	0x0470


	//----- nvinfo : EIATTR_SW_WAR
	.align		4
.L_43:
        /*124c*/ 	.byte	0x04, 0x36
        /*124e*/ 	.short	(.L_45 - .L_44)
.L_44:
        /*1250*/ 	.word	0x00000008
.L_45:


//--------------------- .nv.callgraph             --------------------------
	.section	.nv.callgraph,"",@"SHT_CUDA_CALLGRAPH"
	.align	4
	.sectionentsize	8
	.align		4
        /*0000*/ 	.word	0x00000000
	.align		4
        /*0004*/ 	.word	0xffffffff
	.align		4
        /*0008*/ 	.word	index@(_ZN7cutlass13device_kernelINS_4gemm6kernel13GemmUniversalIN4cute5tupleIJiiiiEEENS1_10collective13CollectiveMmaINS1_34MainloopSm90TmaGmmaWarpSpecializedILi64ENS5_IJNS4_1CILi2EEENSA_ILi1EEESC_EEENS1_32KernelTmaWarpSpecializedPingpongEEENS5_IJNSA_ILi64EEENSA_ILi48EEENSA_ILi16EEEEEENS_10bfloat16_tENS5_IJlSC_lEEESK_SL_NS4_8TiledMMAINS4_8MMA_AtomIJNS4_4SM904GMMA27MMA_64x16x16_F32BF16BF16_SSILNSP_5MajorE0ELSR_0ELNSP_7ScaleInE1ELSS_1EEEEEENS4_6LayoutINS5_IJSC_SC_SC_EEENS5_IJNSA_ILi0EEESX_SX_EEEEENS5_IJNS4_10UnderscoreES10_S10_EEEEENS4_13SM90_TMA_LOADENS4_14ComposedLayoutINS4_7SwizzleILi1ELi4ELi3EEENS4_18smem_ptr_flag_bitsILi16EEENSV_INS5_IJNSA_ILi8EEESI_EEENS5_IJSI_SC_EEEEEEEvNS4_8identityENS4_23SM90_TMA_LOAD_MULTICASTES1D_vS1E_EENS_8epilogue10collective6detail29Sm90TmaWarpSpecializedAdapterINS1I_15DefaultEpilogueISK_SL_SL_NS1H_6thread17LinearCombinationISK_Li1EffLNS1M_9ScaleType4KindE0ELNS_15FloatRoundStyleE2ESK_EENS1_15EpilogueDefaultEEEEEvvEEEEvNT_6ParamsE)
	.align		4
        /*000c*/ 	.word	index@(__assertfail)
	.align		4
        /*0010*/ 	.word	0x00000000
	.align		4
        /*0014*/ 	.word	0xfffffffe
	.align		4
        /*0018*/ 	.word	0x00000000
	.align		4
        /*001c*/ 	.word	0xfffffffd
	.align		4
        /*0020*/ 	.word	0x00000000
	.align		4
        /*0024*/ 	.word	0xfffffffc


//--------------------- .nv.constant4             --------------------------
	.section	.nv.constant4,"a",@progbits
	.align	8
	.align		8
.nv.constant4:
        /*0000*/ 	.dword	__assertfail
	.align		8
        /*0008*/ 	.dword	__unnamed_1
	.align		8
        /*0010*/ 	.dword	_ZN39_INTERNAL_161c98c6_4_k_cu_6b60d4cf_96534cuda3std3__45__cpo5beginE
	.align		8
        /*0018*/ 	.dword	_ZN39_INTERNAL_161c98c6_4_k_cu_6b60d4cf_96534cuda3std3__45__cpo3endE
	.align		8
        /*0020*/ 	.dword	_ZN39_INTERNAL_161c98c6_4_k_cu_6b60d4cf_96534cuda3std3__45__cpo6cbeginE
	.align		8
        /*0028*/ 	.dword	_ZN39_INTERNAL_161c98c6_4_k_cu_6b60d4cf_96534cuda3std3__45__cpo4cendE
	.align		8
        /*0030*/ 	.dword	_ZN39_INTERNAL_161c98c6_4_k_cu_6b60d4cf_96534cuda3std3__441_GLOBAL__N__161c98c6_4_k_cu_6b60d4cf_96536ignoreE
	.align		8
        /*0038*/ 	.dword	_ZN39_INTERNAL_161c98c6_4_k_cu_6b60d4cf_96534cuda3std3__419piecewise_constructE
	.align		8
        /*0040*/ 	.dword	_ZN39_INTERNAL_161c98c6_4_k_cu_6b60d4cf_96534cuda3std3__48in_placeE
	.align		8
        /*0048*/ 	.dword	_ZN39_INTERNAL_161c98c6_4_k_cu_6b60d4cf_96534cuda3std6ranges3__45__cpo4swapE
	.align		8
        /*0050*/ 	.dword	_ZN39_INTERNAL_161c98c6_4_k_cu_6b60d4cf_96534cuda3std6ranges3__45__cpo9iter_moveE
	.align		8
        /*0058*/ 	.dword	_ZN39_INTERNAL_161c98c6_4_k_cu_6b60d4cf_96534cute7productE
	.align		8
        /*0060*/ 	.dword	_ZN39_INTERNAL_161c98c6_4_k_cu_6b60d4cf_96534cute1_E
	.align		8
        /*0068*/ 	.dword	$str$22
	.align		8
        /*0070*/ 	.dword	$str$23


//--------------------- .text._ZN7cutlass13device_kernelINS_4gemm6kernel13GemmUniversalIN4cute5tupleIJiiiiEEENS1_10collective13CollectiveMmaINS1_34MainloopSm90TmaGmmaWarpSpecializedILi64ENS5_IJNS4_1CILi2EEENSA_ILi1EEESC_EEENS1_32KernelTmaWarpSpecializedPingpongEEENS5_IJNSA_ILi64EEENSA_ILi48EEENSA_ILi16EEEEEENS_10bfloat16_tENS5_IJlSC_lEEESK_SL_NS4_8TiledMMAINS4_8MMA_AtomIJNS4_4SM904GMMA27MMA_64x16x16_F32BF16BF16_SSILNSP_5MajorE0ELSR_0ELNSP_7ScaleInE1ELSS_1EEEEEENS4_6LayoutINS5_IJSC_SC_SC_EEENS5_IJNSA_ILi0EEESX_SX_EEEEENS5_IJNS4_10UnderscoreES10_S10_EEEEENS4_13SM90_TMA_LOADENS4_14ComposedLayoutINS4_7SwizzleILi1ELi4ELi3EEENS4_18smem_ptr_flag_bitsILi16EEENSV_INS5_IJNSA_ILi8EEESI_EEENS5_IJSI_SC_EEEEEEEvNS4_8identityENS4_23SM90_TMA_LOAD_MULTICASTES1D_vS1E_EENS_8epilogue10collective6detail29Sm90TmaWarpSpecializedAdapterINS1I_15DefaultEpilogueISK_SL_SL_NS1H_6thread17LinearCombinationISK_Li1EffLNS1M_9ScaleType4KindE0ELNS_15FloatRoundStyleE2ESK_EENS1_15EpilogueDefaultEEEEEvvEEEEvNT_6ParamsE --------------------------
	.section	.text._ZN7cutlass13device_kernelINS_4gemm6kernel13GemmUniversalIN4cute5tupleIJiiiiEEENS1_10collective13CollectiveMmaINS1_34MainloopSm90TmaGmmaWarpSpecializedILi64ENS5_IJNS4_1CILi2EEENSA_ILi1EEESC_EEENS1_32KernelTmaWarpSpecializedPingpongEEENS5_IJNSA_ILi64EEENSA_ILi48EEENSA_ILi16EEEEEENS_10bfloat16_tENS5_IJlSC_lEEESK_SL_NS4_8TiledMMAINS4_8MMA_AtomIJNS4_4SM904GMMA27MMA_64x16x16_F32BF16BF16_SSILNSP_5MajorE0ELSR_0ELNSP_7ScaleInE1ELSS_1EEEEEENS4_6LayoutINS5_IJSC_SC_SC_EEENS5_IJNSA_ILi0EEESX_SX_EEEEENS5_IJNS4_10UnderscoreES10_S10_EEEEENS4_13SM90_TMA_LOADENS4_14ComposedLayoutINS4_7SwizzleILi1ELi4ELi3EEENS4_18smem_ptr_flag_bitsILi16EEENSV_INS5_IJNSA_ILi8EEESI_EEENS5_IJSI_SC_EEEEEEEvNS4_8identityENS4_23SM90_TMA_LOAD_MULTICASTES1D_vS1E_EENS_8epilogue10collective6detail29Sm90TmaWarpSpecializedAdapterINS1I_15DefaultEpilogueISK_SL_SL_NS1H_6thread17LinearCombinationISK_Li1EffLNS1M_9ScaleType4KindE0ELNS_15FloatRoundStyleE2ESK_EENS1_15EpilogueDefaultEEEEEvvEEEEvNT_6ParamsE,"ax",@progbits
	.align	128
.text._ZN7cutlass13device_kernelINS_4gemm6kernel13GemmUniversalIN4cute5tupleIJiiiiEEENS1_10collective13CollectiveMmaINS1_34MainloopSm90TmaGmmaWarpSpecializedILi64ENS5_IJNS4_1CILi2EEENSA_ILi1EEESC_EEENS1_32KernelTmaWarpSpecializedPingpongEEENS5_IJNSA_ILi64EEENSA_ILi48EEENSA_ILi16EEEEEENS_10bfloat16_tENS5_IJlSC_lEEESK_SL_NS4_8TiledMMAINS4_8MMA_AtomIJNS4_4SM904GMMA27MMA_64x16x16_F32BF16BF16_SSILNSP_5MajorE0ELSR_0ELNSP_7ScaleInE1ELSS_1EEEEEENS4_6LayoutINS5_IJSC_SC_SC_EEENS5_IJNSA_ILi0EEESX_SX_EEEEENS5_IJNS4_10UnderscoreES10_S10_EEEEENS4_13SM90_TMA_LOADENS4_14ComposedLayoutINS4_7SwizzleILi1ELi4ELi3EEENS4_18smem_ptr_flag_bitsILi16EEENSV_INS5_IJNSA_ILi8EEESI_EEENS5_IJSI_SC_EEEEEEEvNS4_8identityENS4_23SM90_TMA_LOAD_MULTICASTES1D_vS1E_EENS_8epilogue10collective6detail29Sm90TmaWarpSpecializedAdapterINS1I_15DefaultEpilogueISK_SL_SL_NS1H_6thread17LinearCombinationISK_Li1EffLNS1M_9ScaleType4KindE0ELNS_15FloatRoundStyleE2ESK_EENS1_15EpilogueDefaultEEEEEvvEEEEvNT_6ParamsE:
        .type           _ZN7cutlass13device_kernelINS_4gemm6kernel13GemmUniversalIN4cute5tupleIJiiiiEEENS1_10collective13CollectiveMmaINS1_34MainloopSm90TmaGmmaWarpSpecializedILi64ENS5_IJNS4_1CILi2EEENSA_ILi1EEESC_EEENS1_32KernelTmaWarpSpecializedPingpongEEENS5_IJNSA_ILi64EEENSA_ILi48EEENSA_ILi16EEEEEENS_10bfloat16_tENS5_IJlSC_lEEESK_SL_NS4_8TiledMMAINS4_8MMA_AtomIJNS4_4SM904GMMA27MMA_64x16x16_F32BF16BF16_SSILNSP_5MajorE0ELSR_0ELNSP_7ScaleInE1ELSS_1EEEEEENS4_6LayoutINS5_IJSC_SC_SC_EEENS5_IJNSA_ILi0EEESX_SX_EEEEENS5_IJNS4_10UnderscoreES10_S10_EEEEENS4_13SM90_TMA_LOADENS4_14ComposedLayoutINS4_7SwizzleILi1ELi4ELi3EEENS4_18smem_ptr_flag_bitsILi16EEENSV_INS5_IJNSA_ILi8EEESI_EEENS5_IJSI_SC_EEEEEEEvNS4_8identityENS4_23SM90_TMA_LOAD_MULTICASTES1D_vS1E_EENS_8epilogue10collective6detail29Sm90TmaWarpSpecializedAdapterINS1I_15DefaultEpilogueISK_SL_SL_NS1H_6thread17LinearCombinationISK_Li1EffLNS1M_9ScaleType4KindE0ELNS_15FloatRoundStyleE2ESK_EENS1_15EpilogueDefaultEEEEEvvEEEEvNT_6ParamsE,@function
        .size           _ZN7cutlass13device_kernelINS_4gemm6kernel13GemmUniversalIN4cute5tupleIJiiiiEEENS1_10collective13CollectiveMmaINS1_34MainloopSm90TmaGmmaWarpSpecializedILi64ENS5_IJNS4_1CILi2EEENSA_ILi1EEESC_EEENS1_32KernelTmaWarpSpecializedPingpongEEENS5_IJNSA_ILi64EEENSA_ILi48EEENSA_ILi16EEEEEENS_10bfloat16_tENS5_IJlSC_lEEESK_SL_NS4_8TiledMMAINS4_8MMA_AtomIJNS4_4SM904GMMA27MMA_64x16x16_F32BF16BF16_SSILNSP_5MajorE0ELSR_0ELNSP_7ScaleInE1ELSS_1EEEEEENS4_6LayoutINS5_IJSC_SC_SC_EEENS5_IJNSA_ILi0EEESX_SX_EEEEENS5_IJNS4_10UnderscoreES10_S10_EEEEENS4_13SM90_TMA_LOADENS4_14ComposedLayoutINS4_7SwizzleILi1ELi4ELi3EEENS4_18smem_ptr_flag_bitsILi16EEENSV_INS5_IJNSA_ILi8EEESI_EEENS5_IJSI_SC_EEEEEEEvNS4_8identityENS4_23SM90_TMA_LOAD_MULTICASTES1D_vS1E_EENS_8epilogue10collective6detail29Sm90TmaWarpSpecializedAdapterINS1I_15DefaultEpilogueISK_SL_SL_NS1H_6thread17LinearCombinationISK_Li1EffLNS1M_9ScaleType4KindE0ELNS_15FloatRoundStyleE2ESK_EENS1_15EpilogueDefaultEEEEEvvEEEEvNT_6ParamsE,(.L_x_241 - _ZN7cutlass13device_kernelINS_4gemm6kernel13GemmUniversalIN4cute5tupleIJiiiiEEENS1_10collective13CollectiveMmaINS1_34MainloopSm90TmaGmmaWarpSpecializedILi64ENS5_IJNS4_1CILi2EEENSA_ILi1EEESC_EEENS1_32KernelTmaWarpSpecializedPingpongEEENS5_IJNSA_ILi64EEENSA_ILi48EEENSA_ILi16EEEEEENS_10bfloat16_tENS5_IJlSC_lEEESK_SL_NS4_8TiledMMAINS4_8MMA_AtomIJNS4_4SM904GMMA27MMA_64x16x16_F32BF16BF16_SSILNSP_5MajorE0ELSR_0ELNSP_7ScaleInE1ELSS_1EEEEEENS4_6LayoutINS5_IJSC_SC_SC_EEENS5_IJNSA_ILi0EEESX_SX_EEEEENS5_IJNS4_10UnderscoreES10_S10_EEEEENS4_13SM90_TMA_LOADENS4_14ComposedLayoutINS4_7SwizzleILi1ELi4ELi3EEENS4_18smem_ptr_flag_bitsILi16EEENSV_INS5_IJNSA_ILi8EEESI_EEENS5_IJSI_SC_EEEEEEEvNS4_8identityENS4_23SM90_TMA_LOAD_MULTICASTES1D_vS1E_EENS_8epilogue10collective6detail29Sm90TmaWarpSpecializedAdapterINS1I_15DefaultEpilogueISK_SL_SL_NS1H_6thread17LinearCombinationISK_Li1EffLNS1M_9ScaleType4KindE0ELNS_15FloatRoundStyleE2ESK_EENS1_15EpilogueDefaultEEEEEvvEEEEvNT_6ParamsE)
        .other          _ZN7cutlass13device_kernelINS_4gemm6kernel13GemmUniversalIN4cute5tupleIJiiiiEEENS1_10collective13CollectiveMmaINS1_34MainloopSm90TmaGmmaWarpSpecializedILi64ENS5_IJNS4_1CILi2EEENSA_ILi1EEESC_EEENS1_32KernelTmaWarpSpecializedPingpongEEENS5_IJNSA_ILi64EEENSA_ILi48EEENSA_ILi16EEEEEENS_10bfloat16_tENS5_IJlSC_lEEESK_SL_NS4_8TiledMMAINS4_8MMA_AtomIJNS4_4SM904GMMA27MMA_64x16x16_F32BF16BF16_SSILNSP_5MajorE0ELSR_0ELNSP_7ScaleInE1ELSS_1EEEEEENS4_6LayoutINS5_IJSC_SC_SC_EEENS5_IJNSA_ILi0EEESX_SX_EEEEENS5_IJNS4_10UnderscoreES10_S10_EEEEENS4_13SM90_TMA_LOADENS4_14ComposedLayoutINS4_7SwizzleILi1ELi4ELi3EEENS4_18smem_ptr_flag_bitsILi16EEENSV_INS5_IJNSA_ILi8EEESI_EEENS5_IJSI_SC_EEEEEEEvNS4_8identityENS4_23SM90_TMA_LOAD_MULTICASTES1D_vS1E_EENS_8epilogue10collective6detail29Sm90TmaWarpSpecializedAdapterINS1I_15DefaultEpilogueISK_SL_SL_NS1H_6thread17LinearCombinationISK_Li1EffLNS1M_9ScaleType4KindE0ELNS_15FloatRoundStyleE2ESK_EENS1_15EpilogueDefaultEEEEEvvEEEEvNT_6ParamsE,@"STO_CUDA_ENTRY STV_DEFAULT"
_ZN7cutlass13device_kernelINS_4gemm6kernel13GemmUniversalIN4cute5tupleIJiiiiEEENS1_10collective13CollectiveMmaINS1_34MainloopSm90TmaGmmaWarpSpecializedILi64ENS5_IJNS4_1CILi2EEENSA_ILi1EEESC_EEENS1_32KernelTmaWarpSpecializedPingpongEEENS5_IJNSA_ILi64EEENSA_ILi48EEENSA_ILi16EEEEEENS_10bfloat16_tENS5_IJlSC_lEEESK_SL_NS4_8TiledMMAINS4_8MMA_AtomIJNS4_4SM904GMMA27MMA_64x16x16_F32BF16BF16_SSILNSP_5MajorE0ELSR_0ELNSP_7ScaleInE1ELSS_1EEEEEENS4_6LayoutINS5_IJSC_SC_SC_EEENS5_IJNSA_ILi0EEESX_SX_EEEEENS5_IJNS4_10UnderscoreES10_S10_EEEEENS4_13SM90_TMA_LOADENS4_14ComposedLayoutINS4_7SwizzleILi1ELi4ELi3EEENS4_18smem_ptr_flag_bitsILi16EEENSV_INS5_IJNSA_ILi8EEESI_EEENS5_IJSI_SC_EEEEEEEvNS4_8identityENS4_23SM90_TMA_LOAD_MULTICASTES1D_vS1E_EENS_8epilogue10collective6detail29Sm90TmaWarpSpecializedAdapterINS1I_15DefaultEpilogueISK_SL_SL_NS1H_6thread17LinearCombinationISK_Li1EffLNS1M_9ScaleType4KindE0ELNS_15FloatRoundStyleE2ESK_EENS1_15EpilogueDefaultEEEEEvvEEEEvNT_6ParamsE:
[----:B------:R-:W0:Y:S01]  /*0000*/  LDC R1, c[0x0][0x28] ;  /* 0x00000a00ff017b82 */ /* 0x000e220000000800 */
[----:B------:R-:W1:Y:S01]  /*0010*/  S2R R3, SR_TID.X ;  /* 0x0000000000037919 */ /* 0x000e620000002100 */
[----:B------:R-:W-:Y:S01]  /*0020*/  ELECT P0, URZ, PT ;  /* 0x00000000003f782f */ /* 0x000fe20003800000 */
[----:B------:R-:W-:Y:S01]  /*0030*/  BSSY B0, `(.L_x_0) ;  /* 0x0000014000007945 */ /* 0x000fe20003800000 */
[--C-:B-1----:R-:W-:Y:S02]  /*0040*/  SHF.R.U32.HI R0, RZ, 0x5, R3.reuse ;  /* 0x00000005ff007819 */ /* 0x102fe40000011603 */
[----:B------:R-:W-:-:S03]  /*0050*/  SHF.R.U32.HI R5, RZ, 0x7, R3 ;  /* 0x00000007ff057819 */ /* 0x000fc60000011603 */
[----:B------:R-:W1:Y:S02]  /*0060*/  SHFL.IDX PT, R2, R0, RZ, 0x1f ;  /* 0x00001fff00027589 */ /* 0x000e6400000e0000 */
[----:B-1----:R-:W-:Y:S02]  /*0070*/  R2UR UR6, R2 ;  /* 0x00000000020672ca */ /* 0x002fe400000e0000 */
[----:B------:R1:W2:Y:S11]  /*0080*/  SHFL.IDX PT, R2, R5, RZ, 0x1f ;  /* 0x00001fff05027589 */ /* 0x0002b600000e0000 */
[----:B------:R-:W-:-:S02]  /*0090*/  USHF.R.S32.HI UR4, URZ, 0x1f, UR6 ;  /* 0x0000001f3f047899 */ /* 0x000fc40008011406 */
[----:B------:R-:W-:Y:S02]  /*00a0*/  ISETP.NE.OR P0, PT, RZ, UR6, !P0 ;  /* 0x00000006ff007c0c */ /* 0x000fe4000c705670 */
[----:B------:R-:W-:-:S04]  /*00b0*/  ULEA.HI UR4, UR4, UR6, URZ, 0x2 ;  /* 0x0000000604047291 */ /* 0x000fc8000f8f103f */
[----:B------:R-:W-:-:S04]  /*00c0*/  ULOP3.LUT UR4, UR4, 0xfffffffc, URZ, 0xc0, !UPT ;  /* 0xfffffffc04047892 */ /* 0x000fc8000f8ec03f */
[----:B------:R-:W-:-:S03]  /*00d0*/  UIADD3 UR6, UR6, -UR4, URZ ;  /* 0x8000000406067290 */ /* 0x000fc6000fffe03f */
[----:B012---:R-:W-:Y:S09]  /*00e0*/  @P0 BRA `(.L_x_1) ;  /* 0x0000000000200947 */ /* 0x007ff20003800000 */
[----:B------:R-:W-:Y:S02]  /*00f0*/  ULDC.64 UR4, c[0x0][0x198] ;  /* 0x0000660000047ab9 */ /* 0x000fe40000000a00 */
[----:B------:R-:W-:Y:S02]  /*0100*/  UIADD3 UR8, UP0, UR4, 0xf0, URZ ;  /* 0x000000f004087890 */ /* 0x000fe4000ff1e03f */
[----:B------:R-:W-:Y:S02]  /*0110*/  UIADD3 UR4, UP1, UR4, 0x1f0, URZ ;  /* 0x000001f004047890 */ /* 0x000fe4000ff3e03f */
[----:B------:R-:W-:Y:S02]  /*0120*/  UIADD3.X UR9, URZ, UR5, URZ, UP0, !UPT ;  /* 0x000000053f097290 */ /* 0x000fe400087fe43f */
[----:B------:R-:W-:-:S07]  /*0130*/  UIADD3.X UR5, URZ, UR5, URZ, UP1, !UPT ;  /* 0x000000053f057290 */ /* 0x000fce0008ffe43f */
[----:B------:R0:W-:Y:S02]  /*0140*/  UTMACCTL.PF [UR8] ;  /* 0x00000000080079b9 */ /* 0x0001e40008040000 */
[----:B------:R0:W-:Y:S02]  /*0150*/  UTMACCTL.PF [UR4] ;  /* 0x00000000040079b9 */ /* 0x0001e40008040000 */
[----:B0-----:R-:W-:Y:S01]  /*0160*/  NOP ;  /* 0x0000000000007918 */ /* 0x001fe20000000000 */
.L_x_1:
[----:B------:R-:W-:Y:S05]  /*0170*/  BSYNC B0 ;  /* 0x0000000000007941 */ /* 0x000fea0003800000 */
.L_x_0:
[----:B------:R-:W0:Y:S01]  /*0180*/  SHFL.IDX PT, R6, R0, RZ, 0x1f ;  /* 0x00001fff00067589 */ /* 0x000e2200000e0000 */
[----:B------:R-:W-:Y:S01]  /*0190*/  R2UR UR19, R2 ;  /* 0x00000000021372ca */ /* 0x000fe200000e0000 */
[----:B------:R-:W-:-:S04]  /*01a0*/  UISETP.NE.AND UP0, UPT, UR6, 0x3, UPT ;  /* 0x000000030600788c */ /* 0x000fc8000bf05270 */
[----:B------:R-:W-:-:S08]  /*01b0*/  UISETP.EQ.OR UP0, UPT, UR6, URZ, !UP0 ;  /* 0x0000003f0600728c */ /* 0x000fd0000c702670 */
[----:B------:R-:W-:Y:S02]  /*01c0*/  UIADD3 UR14, UR19, -0x1, URZ ;  /* 0xffffffff130e7890 */ /* 0x000fe4000fffe03f */
[----:B------:R-:W-:Y:S02]  /*01d0*/  UISETP.EQ.AND UP0, UPT, UR19, URZ, UP0 ;  /* 0x0000003f1300728c */ /* 0x000fe40008702270 */
[----:B------:R-:W-:Y:S02]  /*01e0*/  UISETP.GE.U32.AND UP1, UPT, UR14, 0x2, UPT ;  /* 0x000000020e00788c */ /* 0x000fe4000bf26070 */
[----:B------:R-:W-:Y:S01]  /*01f0*/  USEL UR36, URZ, 0x1, !UP0 ;  /* 0x000000013f247887 */ /* 0x000fe2000c000000 */
[----:B0-----:R-:W-:-:S03]  /*0200*/  ISETP.NE.AND P0, PT, R6, RZ, PT ;  /* 0x000000ff0600720c */ /* 0x001fc60003f05270 */
[----:B------:R-:W-:-:S10]  /*0210*/  USEL UR36, UR36, 0x2, UP1 ;  /* 0x0000000224247887 */ /* 0x000fd40008800000 */
[----:B------:R-:W-:Y:S05]  /*0220*/  @P0 BRA `(.L_x_2) ;  /* 0x0000000800440947 */ /* 0x000fea0003800000 */
[----:B------:R-:W-:Y:S01]  /*0230*/  ELECT P0, URZ, PT ;  /* 0x00000000003f782f */ /* 0x000fe20003800000 */
[----:B------:R-:W-:-:S12]  /*0240*/  BSSY B0, `(.L_x_2) ;  /* 0x000008f000007945 */ /* 0x000fd80003800000 */
[----:B------:R-:W-:Y:S05]  /*0250*/  @!P0 BRA `(.L_x_3) ;  /* 0x0000000800348947 */ /* 0x000fea0003800000 */
[----:B------:R-:W0:Y:S01]  /*0260*/  S2UR UR7, SR_CgaCtaId ;  /* 0x00000000000779c3 */ /* 0x000e220000008800 */
[----:B------:R-:W-:Y:S01]  /*0270*/  UMOV UR4, 0x400 ;  /* 0x0000040000047882 */ /* 0x000fe20000000000 */
[----:B------:R-:W-:Y:S01]  /*0280*/  UMOV UR5, 0x1 ;  /* 0x0000000100057882 */ /* 0x000fe20000000000 */
[----:B------:R-:W-:Y:S02]  /*0290*/  UMOV UR8, 0x2 ;  /* 0x0000000200087882 */ /* 0x000fe40000000000 */
[----:B------:R-:W-:-:S04]  /*02a0*/  UIADD3 UR8, -UR8, 0x100000, URZ ;  /* 0x0010000008087890 */ /* 0x000fc8000fffe13f */
[----:B------:R-:W-:Y:S02]  /*02b0*/  USHF.L.U32 UR9, UR8, 0xb, URZ ;  /* 0x0000000b08097899 */ /* 0x000fe4000800063f */
[----:B------:R-:W-:Y:S02]  /*02c0*/  USHF.L.U32 UR8, UR8, 0x1, URZ ;  /* 0x0000000108087899 */ /* 0x000fe4000800063f */
[----:B0-----:R-:W-:Y:S02]  /*02d0*/  ULEA UR7, UR7, UR4, 0x18 ;  /* 0x0000000407077291 */ /* 0x001fe4000f8ec03f */
[----:B------:R-:W-:-:S04]  /*02e0*/  UIADD3 UR4, -UR5, 0x100000, URZ ;  /* 0x0010000005047890 */ /* 0x000fc8000fffe13f */
[----:B------:R-:W-:Y:S02]  /*02f0*/  USHF.L.U32 UR5, UR4, 0xb, URZ ;  /* 0x0000000b04057899 */ /* 0x000fe4000800063f */
[----:B------:R-:W-:Y:S01]  /*0300*/  USHF.L.U32 UR4, UR4, 0x1, URZ ;  /* 0x0000000104047899 */ /* 0x000fe2000800063f */
[----:B------:R-:W0:Y:S11]  /*0310*/  FENCE.VIEW.ASYNC.S ;  /* 0x00000000000073c6 */ /* 0x000e360000000000 */
[----:B0-----:R0:W1:Y:S01]  /*0320*/  SYNCS.EXCH.64 URZ, [UR7], UR4 ;  /* 0x00000004073f75b2 */ /* 0x0010620008000100 */
[----:B------:R0:W2:Y:S01]  /*0330*/  SYNCS.EXCH.64 URZ, [UR7+0x200], UR8 ;  /* 0x00020008073f75b2 */ /* 0x0000a20008000100 */
[----:B------:R0:W3:Y:S01]  /*0340*/  SYNCS.EXCH.64 URZ, [UR7+0x8], UR4 ;  /* 0x00000804073f75b2 */ /* 0x0000e20008000100 */
[----:B------:R0:W4:Y:S01]  /*0350*/  SYNCS.EXCH.64 URZ, [UR7+0x208], UR8 ;  /* 0x00020808073f75b2 */ /* 0x0001220008000100 */
[----:B------:R0:W0:Y:S01]  /*0360*/  SYNCS.EXCH.64 URZ, [UR7+0x10], UR4 ;  /* 0x00001004073f75b2 */ /* 0x0000220008000100 */
        /* <DEDUP_REMOVED lines=123> */
[----:B-1234-:R-:W-:Y:S01]  /*0b20*/  NOP ;  /* 0x0000000000007918 */ /* 0x01efe20000000000 */
.L_x_3:
[----:B0-----:R-:W-:Y:S05]  /*0b30*/  BSYNC B0 ;  /* 0x0000000000007941 */ /* 0x001fea0003800000 */
.L_x_2:
[----:B------:R-:W0:Y:S01]  /*0b40*/  S2UR UR15, SR_CTAID.X ;  /* 0x00000000000f79c3 */ /* 0x000e220000002500 */
[----:B------:R-:W-:Y:S01]  /*0b50*/  SHF.R.S32.HI R2, RZ, 0x1f, R3 ;  /* 0x0000001fff027819 */ /* 0x000fe20000011403 */
[----:B------:R-:W1:Y:S01]  /*0b60*/  SHFL.IDX PT, R7, R0, RZ, 0x1f ;  /* 0x00001fff00077589 */ /* 0x000e6200000e0000 */
[----:B------:R-:W-:Y:S02]  /*0b70*/  ELECT P0, URZ, PT ;  /* 0x00000000003f782f */ /* 0x000fe40003800000 */
[----:B------:R-:W-:Y:S01]  /*0b80*/  SHF.R.S32.HI R11, RZ, 0x1f, R6 ;  /* 0x0000001fff0b7819 */ /* 0x000fe20000011406 */
[----:B------:R-:W-:Y:S01]  /*0b90*/  ULDC UR4, c[0x0][0x150] ;  /* 0x0000540000047ab9 */ /* 0x000fe20000000800 */
[----:B------:R-:W-:Y:S01]  /*0ba0*/  LEA.HI R2, R2, R3, RZ, 0x7 ;  /* 0x0000000302027211 */ /* 0x000fe200078f38ff */
[----:B------:R-:W2:Y:S01]  /*0bb0*/  SHFL.IDX PT, R8, R0, RZ, 0x1f ;  /* 0x00001fff00087589 */ /* 0x000ea200000e0000 */
[----:B------:R-:W3:Y:S01]  /*0bc0*/  S2UR UR8, SR_CTAID.Y ;  /* 0x00000000000879c3 */ /* 0x000ee20000002600 */
[----:B------:R-:W-:-:S02]  /*0bd0*/  ELECT P1, URZ, PT ;  /* 0x00000000003f782f */ /* 0x000fc40003820000 */
[----:B------:R-:W-:Y:S01]  /*0be0*/  LOP3.LUT R2, R2, 0xffffff80, RZ, 0xc0, !PT ;  /* 0xffffff8002027812 */ /* 0x000fe200078ec0ff */
[----:B------:R-:W-:Y:S01]  /*0bf0*/  ULDC UR7, c[0x0][0x144] ;  /* 0x0000510000077ab9 */ /* 0x000fe20000000800 */
[----:B------:R-:W-:Y:S01]  /*0c00*/  LEA.HI R11, R11, R6, RZ, 0x2 ;  /* 0x000000060b0b7211 */ /* 0x000fe200078f10ff */
[----:B------:R-:W-:Y:S01]  /*0c10*/  UMOV UR18, 0x80 ;  /* 0x0000008000127882 */ /* 0x000fe20000000000 */
[----:B------:R-:W-:Y:S01]  /*0c20*/  NOP ;  /* 0x0000000000007918 */ /* 0x000fe20000000000 */
[----:B------:R-:W-:Y:S01]  /*0c30*/  IMAD.IADD R4, R3, 0x1, -R2 ;  /* 0x0000000103047824 */ /* 0x000fe200078e0a02 */
[----:B------:R-:W-:Y:S01]  /*0c40*/  LOP3.LUT R11, R11, 0x3ffffffc, RZ, 0xc0, !PT ;  /* 0x3ffffffc0b0b7812 */ /* 0x000fe200078ec0ff */
[----:B------:R-:W-:Y:S01]  /*0c50*/  NOP ;  /* 0x0000000000007918 */ /* 0x000fe20000000000 */
[----:B------:R-:W-:Y:S01]  /*0c60*/  ULDC UR17, c[0x0][0x148] ;  /* 0x0000520000117ab9 */ /* 0x000fe20000000800 */
[----:B------:R4:W4:Y:S01]  /*0c70*/  SHFL.IDX PT, R57, R5, RZ, 0x1f ;  /* 0x00001fff05397589 */ /* 0x00092200000e0000 */
[----:B------:R-:W-:Y:S01]  /*0c80*/  SHF.R.S32.HI R9, RZ, 0x1f, R4 ;  /* 0x0000001fff097819 */ /* 0x000fe20000011404 */
[----:B------:R-:W-:Y:S01]  /*0c90*/  IMAD.IADD R11, R6, 0x1, -R11 ;  /* 0x00000001060b7824 */ /* 0x000fe200078e0a0b */
[----:B------:R-:W-:Y:S01]  /*0ca0*/  ISETP.NE.AND P2, PT, RZ, UR19, PT ;  /* 0x00000013ff007c0c */ /* 0x000fe2000bf45270 */
[----:B------:R-:W-:Y:S01]  /*0cb0*/  IMAD.MOV.U32 R22, RZ, RZ, 0x1 ;  /* 0x00000001ff167424 */ /* 0x000fe200078e00ff */
[----:B0-----:R-:W-:-:S02]  /*0cc0*/  I2FP.F32.U32 R10, UR15 ;  /* 0x0000000f000a7c45 */ /* 0x001fc40008201000 */
[----:B------:R-:W-:Y:S02]  /*0cd0*/  LEA.HI R2, R9, R4, RZ, 0x3 ;  /* 0x0000000409027211 */ /* 0x000fe400078f18ff */
[----:B-1----:R-:W-:Y:S01]  /*0ce0*/  ISETP.NE.OR P0, PT, R7, RZ, !P0 ;  /* 0x000000ff0700720c */ /* 0x002fe20004705670 */
[----:B------:R-:W-:Y:S01]  /*0cf0*/  FMUL R10, R10, UR4 ;  /* 0x000000040a0a7c20 */ /* 0x000fe20008400000 */
[--C-:B------:R-:W-:Y:S01]  /*0d00*/  SHF.R.S32.HI R7, RZ, 0x3, R2.reuse ;  /* 0x00000003ff077819 */ /* 0x100fe20000011402 */
[----:B------:R-:W-:Y:S01]  /*0d10*/  ULDC UR4, c[0x0][0x154] ;  /* 0x0000550000047ab9 */ /* 0x000fe20000000800 */
[----:B------:R-:W-:Y:S02]  /*0d20*/  SHF.R.S32.HI R2, RZ, 0x1f, R2 ;  /* 0x0000001fff027819 */ /* 0x000fe40000011402 */
[----:B--2---:R-:W-:Y:S01]  /*0d30*/  ISETP.NE.OR P1, PT, R8, RZ, !P1 ;  /* 0x000000ff0800720c */ /* 0x004fe20004f25670 */
[----:B------:R-:W0:Y:S01]  /*0d40*/  F2I.U32.TRUNC.NTZ R10, R10 ;  /* 0x0000000a000a7305 */ /* 0x000e22000020f000 */
[----:B------:R-:W-:-:S02]  /*0d50*/  LEA.HI R2, R2, R7, RZ, 0x2 ;  /* 0x0000000702027211 */ /* 0x000fc400078f10ff */
[----:B---3--:R-:W-:Y:S02]  /*0d60*/  I2FP.F32.U32 R0, UR8 ;  /* 0x0000000800007c45 */ /* 0x008fe40008201000 */
[----:B------:R-:W-:Y:S01]  /*0d70*/  LOP3.LUT R2, R2, 0xfffffffc, RZ, 0xc0, !PT ;  /* 0xfffffffc02027812 */ /* 0x000fe200078ec0ff */
[----:B------:R-:W-:Y:S02]  /*0d80*/  VOTEU.ALL UP0, P0 ;  /* 0x00000000003f7886 */ /* 0x000fe40000000000 */
[----:B------:R-:W-:Y:S02]  /*0d90*/  FMUL R6, R0, UR4 ;  /* 0x0000000400067c20 */ /* 0x000fe40008400000 */
[----:B------:R-:W-:Y:S01]  /*0da0*/  IMAD.IADD R2, R7, 0x1, -R2 ;  /* 0x0000000107027824 */ /* 0x000fe200078e0a02 */
[----:B------:R-:W1:Y:S01]  /*0db0*/  @!UP0 S2UR UR11, SR_CgaCtaId ;  /* 0x00000000000b89c3 */ /* 0x000e620000008800 */
[----:B------:R-:W-:Y:S01]  /*0dc0*/  VOTEU.ALL UP1, P1 ;  /* 0x00000000003f7886 */ /* 0x000fe20000820000 */
[----:B------:R-:W-:Y:S01]  /*0dd0*/  @!UP0 UMOV UR10, 0x400 ;  /* 0x00000400000a8882 */ /* 0x000fe20000000000 */
[----:B------:R-:W-:Y:S01]  /*0de0*/  IMAD R2, R11, 0x4, R2 ;  /* 0x000000040b027824 */ /* 0x000fe200078e0202 */
[----:B0-----:R-:W-:Y:S01]  /*0df0*/  R2UR UR4, R10 ;  /* 0x000000000a0472ca */ /* 0x001fe200000e0000 */
[----:B------:R-:W0:Y:S01]  /*0e00*/  F2I.U32.TRUNC.NTZ R6, R6 ;  /* 0x0000000600067305 */ /* 0x000e22000020f000 */
[----:B------:R-:W-:Y:S01]  /*0e10*/  @!UP1 UMOV UR13, 0x400 ;  /* 0x00000400000d9882 */ /* 0x000fe20000000000 */
[C---:B------:R-:W-:Y:S01]  /*0e20*/  IMAD.SHL.U32 R23, R2.reuse, 0x4, RZ ;  /* 0x0000000402177824 */ /* 0x040fe200078e00ff */
[----:B------:R-:W-:Y:S01]  /*0e30*/  LEA.HI R0, R2, R2, RZ, 0x1 ;  /* 0x0000000202007211 */ /* 0x000fe200078f08ff */
[----:B------:R-:W2:Y:S01]  /*0e40*/  @!UP1 S2UR UR16, SR_CgaCtaId ;  /* 0x00000000001099c3 */ /* 0x000ea20000008800 */
[----:B------:R-:W-:Y:S01]  /*0e50*/  VOTEU.ALL UP2, P1 ;  /* 0x00000000003f7886 */ /* 0x000fe20000840000 */
[----:B------:R-:W-:Y:S01]  /*0e60*/  VOTEU.ALL UP3, P1 ;  /* 0x00000000003f7886 */ /* 0x000fe20000860000 */
[----:B------:R-:W-:Y:S01]  /*0e70*/  LOP3.LUT R7, R0, 0xfffffffe, RZ, 0xc0, !PT ;  /* 0xfffffffe00077812 */ /* 0x000fe200078ec0ff */
[----:B------:R-:W-:Y:S01]  /*0e80*/  VOTEU.ALL UP4, P1 ;  /* 0x00000000003f7886 */ /* 0x000fe20000880000 */
[----:B------:R-:W-:Y:S01]  /*0e90*/  LOP3.LUT R23, R2, 0xc, R23, 0x78, !PT ;  /* 0x0000000c02177812 */ /* 0x000fe200078e7817 */
[----:B------:R-:W-:-:S02]  /*0ea0*/  VOTEU.ALL UP5, P1 ;  /* 0x00000000003f7886 */ /* 0x000fc400008a0000 */
[----:B------:R-:W-:Y:S01]  /*0eb0*/  IMAD.IADD R7, R2, 0x1, -R7 ;  /* 0x0000000102077824 */ /* 0x000fe200078e0a07 */
[----:B------:R-:W-:Y:S01]  /*0ec0*/  UIADD3 UR4, -UR4, URZ, URZ ;  /* 0x0000003f04047290 */ /* 0x000fe2000fffe13f */
[----:B------:R-:W3:Y:S01]  /*0ed0*/  LDC R2, c[0x0][0x140] ;  /* 0x00005000ff027b82 */ /* 0x000ee20000000800 */
[----:B0-----:R-:W-:Y:S02]  /*0ee0*/  R2UR UR9, R6 ;  /* 0x00000000060972ca */ /* 0x001fe400000e0000 */
[----:B------:R-:W-:Y:S02]  /*0ef0*/  UIMAD UR7, UR7, UR4, UR15 ;  /* 0x00000004070772a4 */ /* 0x000fe4000f8e020f */
[----:B-1----:R-:W-:Y:S01]  /*0f00*/  @!UP0 ULEA UR12, UR11, UR10, 0x18 ;  /* 0x0000000a0b0c8291 */ /* 0x002fe2000f8ec03f */
[----:B------:R-:W-:Y:S01]  /*0f10*/  UMOV UR4, 0x20 ;  /* 0x0000002000047882 */ /* 0x000fe20000000000 */
[----:B------:R-:W-:-:S04]  /*0f20*/  @!UP1 UIADD3 UR10, -UR18, 0x100000, URZ ;  /* 0x00100000120a9890 */ /* 0x000fc8000fffe13f */
[----:B------:R-:W-:Y:S02]  /*0f30*/  @!UP1 USHF.L.U32 UR11, UR10, 0xb, URZ ;  /* 0x0000000b0a0b9899 */ /* 0x000fe4000800063f */
[----:B------:R-:W-:Y:S01]  /*0f40*/  @!UP1 USHF.L.U32 UR10, UR10, 0x1, URZ ;  /* 0x000000010a0a9899 */ /* 0x000fe2000800063f */
[----:B------:R-:W-:Y:S01]  /*0f50*/  ISETP.NE.AND P3, PT, R7, UR7, PT ;  /* 0x0000000707007c0c */ /* 0x000fe2000bf65270 */
[----:B------:R-:W-:-:S04]  /*0f60*/  @!UP0 UIADD3 UR4, -UR4, 0x100000, URZ ;  /* 0x0010000004048890 */ /* 0x000fc8000fffe13f */
[----:B------:R-:W-:Y:S02]  /*0f70*/  @!UP0 USHF.L.U32 UR5, UR4, 0xb, URZ ;  /* 0x0000000b04058899 */ /* 0x000fe4000800063f */
[----:B------:R-:W-:Y:S01]  /*0f80*/  @!UP0 USHF.L.U32 UR4, UR4, 0x1, URZ ;  /* 0x0000000104048899 */ /* 0x000fe2000800063f */
[----:B------:R-:W-:Y:S01]  /*0f90*/  VOTEU.ALL UP0, P0 ;  /* 0x00000000003f7886 */ /* 0x000fe20000000000 */
[----:B--2---:R-:W-:Y:S01]  /*0fa0*/  @!UP1 ULEA UR13, UR16, UR13, 0x18 ;  /* 0x0000000d100d9291 */ /* 0x004fe2000f8ec03f */
[----:B------:R-:W-:Y:S01]  /*0fb0*/  VOTEU.ALL UP1, P0 ;  /* 0x00000000003f7886 */ /* 0x000fe20000020000 */
[----:B------:R-:W-:Y:S01]  /*0fc0*/  UIADD3 UR9, -UR9, URZ, URZ ;  /* 0x0000003f09097290 */ /* 0x000fe2000fffe13f */
[----:B------:R-:W-:Y:S01]  /*0fd0*/  LOP3.LUT P0, RZ, R4, 0x7, RZ, 0xc0, !PT ;  /* 0x0000000704ff7812 */ /* 0x000fe2000780c0ff */
[----:B------:R-:W0:Y:S06]  /*0fe0*/  FENCE.VIEW.ASYNC.S ;  /* 0x00000000000073c6 */ /* 0x000e2c0000000000 */
[----:B0-----:R-:W0:Y:S01]  /*0ff0*/  @!UP0 SYNCS.EXCH.64 URZ, [UR12+0x430], UR4 ;  /* 0x000430040c3f85b2 */ /* 0x001e220008000100 */
[----:B------:R-:W-:-:S02]  /*1000*/  @P3 LEA.HI R0, R23, R23, RZ, 0x1 ;  /* 0x0000001717003211 */ /* 0x000fc400078f08ff */
[----:B---3--:R-:W-:Y:S02]  /*1010*/  ISETP.EQ.U32.AND P1, PT, R2, 0x1, PT ;  /* 0x000000010200780c */ /* 0x008fe40003f22070 */
[----:B------:R-:W-:Y:S02]  /*1020*/  @P3 SHF.R.S32.HI R0, RZ, 0x1, R0 ;  /* 0x00000001ff003819 */ /* 0x000fe40000011400 */
[----:B------:R-:W-:-:S04]  /*1030*/  ISETP.LT.U32.AND P0, PT, R23, 0x2, !P0 ;  /* 0x000000021700780c */ /* 0x000fc80004701070 */
[----:B----4-:R-:W-:Y:S01]  /*1040*/  SEL R5, RZ, 0x1, !P0 ;  /* 0x00000001ff057807 */ /* 0x010fe20004000000 */
[----:B------:R1:W2:Y:S01]  /*1050*/  @!UP1 SYNCS.EXCH.64 URZ, [UR12+0x438], UR4 ;  /* 0x000438040c3f95b2 */ /* 0x0002a20008000100 */
[----:B------:R-:W-:Y:S01]  /*1060*/  NOP ;  /* 0x0000000000007918 */ /* 0x000fe20000000000 */
[----:B-1----:R-:W-:Y:S01]  /*1070*/  UIMAD UR4, UR17, UR9, UR8 ;  /* 0x00000009110472a4 */ /* 0x002fe2000f8e0208 */
[----:B------:R1:W3:Y:S05]  /*1080*/  @!UP2 SYNCS.EXCH.64 URZ, [UR13+0x410], UR10 ;  /* 0x0004100a0d3fa5b2 */ /* 0x0002ea0008000100 */
[----:B------:R-:W-:-:S04]  /*1090*/  @P3 ISETP.NE.AND P4, PT, R0, UR4, PT ;  /* 0x0000000400003c0c */ /* 0x000fc8000bf85270 */
[----:B------:R-:W-:-:S04]  /*10a0*/  @P3 SEL R22, RZ, 0x1, P4 ;  /* 0x00000001ff163807 */ /* 0x000fc80002000000 */
[----:B------:R-:W-:Y:S01]  /*10b0*/  LOP3.LUT R22, R22, R5, RZ, 0xc0, !PT ;  /* 0x0000000516167212 */ /* 0x000fe200078ec0ff */
[----:B------:R1:W4:Y:S01]  /*10c0*/  @!UP3 SYNCS.EXCH.64 URZ, [UR13+0x418], UR10 ;  /* 0x0004180a0d3fb5b2 */ /* 0x0003220008000100 */
[----:B------:R1:W0:Y:S01]  /*10d0*/  @!UP4 SYNCS.EXCH.64 URZ, [UR13+0x420], UR10 ;  /* 0x0004200a0d3fc5b2 */ /* 0x0002220008000100 */
[----:B------:R1:W0:Y:S01]  /*10e0*/  @!UP5 SYNCS.EXCH.64 URZ, [UR13+0x428], UR10 ;  /* 0x0004280a0d3fd5b2 */ /* 0x0002220008000100 */
[----:B------:R-:W-:Y:S01]  /*10f0*/  NOP ;  /* 0x0000000000007918 */ /* 0x000fe20000000000 */
[----:B-1----:R-:W-:Y:S05]  /*1100*/  @!P1 BRA `(.L_x_4) ;  /* 0x0000000000089947 */ /* 0x002fea0003800000 */
[----:B0-234-:R-:W-:Y:S01]  /*1110*/  UCGABAR_ARV ;  /* 0x00000000000079c7 */ /* 0x01dfe20008000000 */
[----:B------:R-:W-:Y:S05]  /*1120*/  BRA `(.L_x_5) ;  /* 0x0000000000047947 */ /* 0x000fea0003800000 */
.L_x_4:
[----:B0-234-:R-:W-:Y:S01]  /*1130*/  NOP ;  /* 0x0000000000007918 */ /* 0x01dfe20000000000 */
.L_x_5:
[----:B------:R-:W-:Y:S01]  /*1140*/  ULDC.64 UR4, c[0x0][0x598] ;  /* 0x0001660000047ab9 */ /* 0x000fe20000000a00 */
[----:B------:R-:W-:Y:S01]  /*1150*/  ULDC.64 UR56, c[0x0][0x208] ;  /* 0x0000820000387ab9 */ /* 0x000fe20000000a00 */
[----:B------:R-:W-:-:S04]  /*1160*/  ISETP.NE.U32.AND P0, PT, RZ, UR4, PT ;  /* 0x00000004ff007c0c */ /* 0x000fc8000bf05070 */
[----:B------:R-:W-:-:S13]  /*1170*/  ISETP.NE.AND.EX P0, PT, RZ, UR5, PT, P0 ;  /* 0x00000005ff007c0c */ /* 0x000fda000bf05300 */
[----:B------:R-:W-:Y:S05]  /*1180*/  @!P0 BRA `(.L_x_6) ;  /* 0x00000000001c8947 */ /* 0x000fea0003800000 */
[----:B------:R-:W0:Y:S02]  /*1190*/  LDC.64 R6, c[0x0][0x598] ;  /* 0x00016600ff067b82 */ /* 0x000e240000000a00 */
[----:B0-----:R-:W2:Y:S02]  /*11a0*/  LDG.E.64 R6, desc[UR56][R6.64] ;  /* 0x0000003806067981 */ /* 0x001ea4000c1e1b00 */
[----:B--2---:R-:W-:-:S04]  /*11b0*/  ISETP.NE.U32.AND P0, PT, R6, RZ, PT ;  /* 0x000000ff0600720c */ /* 0x004fc80003f05070 */
[----:B------:R-:W-:-:S13]  /*11c0*/  ISETP.NE.AND.EX P0, PT, R7, RZ, PT, P0 ;  /* 0x000000ff0700720c */ /* 0x000fda0003f05300 */
[----:B------:R-:W-:Y:S05]  /*11d0*/  @!P0 BRA `(.L_x_6) ;  /* 0x0000000000088947 */ /* 0x000fea0003800000 */
[----:B------:R0:W5:Y:S01]  /*11e0*/  LD.E R48, desc[UR56][R6.64] ;  /* 0x0000003806307980 */ /* 0x000162000c101900 */
[----:B------:R-:W-:Y:S05]  /*11f0*/  BRA `(.L_x_7) ;  /* 0x0000000000247947 */ /* 0x000fea0003800000 */
.L_x_6:
[----:B------:R-:W-:Y:S02]  /*1200*/  ULDC.64 UR4, c[0x0][0x588] ;  /* 0x0001620000047ab9 */ /* 0x000fe40000000a00 */
[----:B------:R-:W-:-:S04]  /*1210*/  ISETP.NE.U32.AND P0, PT, RZ, UR4, PT ;  /* 0x00000004ff007c0c */ /* 0x000fc8000bf05070 */
[----:B------:R-:W-:-:S13]  /*1220*/  ISETP.NE.AND.EX P0, PT, RZ, UR5, PT, P0 ;  /* 0x00000005ff007c0c */ /* 0x000fda000bf05300 */
[----:B------:R-:W-:Y:S05]  /*1230*/  @!P0 BRA `(.L_x_8) ;  /* 0x00000000000c8947 */ /* 0x000fea0003800000 */
[----:B------:R-:W0:Y:S02]  /*1240*/  LDC.64 R48, c[0x0][0x588] ;  /* 0x00016200ff307b82 */ /* 0x000e240000000a00 */
[----:B0-----:R1:W5:Y:S01]  /*1250*/  LDG.E R48, desc[UR56][R48.64] ;  /* 0x0000003830307981 */ /* 0x001362000c1e1900 */
[----:B------:R-:W-:Y:S05]  /*1260*/  BRA `(.L_x_7) ;  /* 0x0000000000087947 */ /* 0x000fea0003800000 */
.L_x_8:
[----:B------:R-:W-:Y:S02]  /*1270*/  ULDC UR4, c[0x0][0x580] ;  /* 0x0001600000047ab9 */ /* 0x000fe40000000800 */
[----:B------:R-:W-:-:S07]  /*1280*/  IMAD.U32 R48, RZ, RZ, UR4 ;  /* 0x00000004ff307e24 */ /* 0x000fce000f8e00ff */
.L_x_7:
[----:B------:R-:W-:Y:S02]  /*1290*/  ULDC.64 UR4, c[0x0][0x5a0] ;  /* 0x0001680000047ab9 */ /* 0x000fe40000000a00 */
[----:B------:R-:W-:-:S04]  /*12a0*/  ISETP.NE.U32.AND P0, PT, RZ, UR4, PT ;  /* 0x00000004ff007c0c */ /* 0x000fc8000bf05070 */
[----:B------:R-:W-:-:S13]  /*12b0*/  ISETP.NE.AND.EX P0, PT, RZ, UR5, PT, P0 ;  /* 0x00000005ff007c0c */ /* 0x000fda000bf05300 */
[----:B------:R-:W-:Y:S05]  /*12c0*/  @!P0 BRA `(.L_x_9) ;  /* 0x00000000001c8947 */ /* 0x000fea0003800000 */
[----:B0-----:R-:W0:Y:S02]  /*12d0*/  LDC.64 R6, c[0x0][0x5a0] ;  /* 0x00016800ff067b82 */ /* 0x001e240000000a00 */
[----:B0-----:R-:W2:Y:S02]  /*12e0*/  LDG.E.64 R6, desc[UR56][R6.64] ;  /* 0x0000003806067981 */ /* 0x001ea4000c1e1b00 */
[----:B--2---:R-:W-:-:S04]  /*12f0*/  ISETP.NE.U32.AND P0, PT, R6, RZ, PT ;  /* 0x000000ff0600720c */ /* 0x004fc80003f05070 */
[----:B------:R-:W-:-:S13]  /*1300*/  ISETP.NE.AND.EX P0, PT, R7, RZ, PT, P0 ;  /* 0x000000ff0700720c */ /* 0x000fda0003f05300 */
[----:B------:R-:W-:Y:S05]  /*1310*/  @!P0 BRA `(.L_x_9) ;  /* 0x0000000000088947 */ /* 0x000fea0003800000 */
[----:B-1----:R0:W5:Y:S01]  /*1320*/  LD.E R49, desc[UR56][R6.64] ;  /* 0x0000003806317980 */ /* 0x002162000c101900 */
[----:B------:R-:W-:Y:S05]  /*1330*/  BRA `(.L_x_10) ;  /* 0x0000000000247947 */ /* 0x000fea0003800000 */
.L_x_9:
[----:B------:R-:W-:Y:S02]  /*1340*/  ULDC.64 UR4, c[0x0][0x590] ;  /* 0x0001640000047ab9 */ /* 0x000fe40000000a00 */
[----:B------:R-:W-:-:S04]  /*1350*/  ISETP.NE.U32.AND P0, PT, RZ, UR4, PT ;  /* 0x00000004ff007c0c */ /* 0x000fc8000bf05070 */
[----:B------:R-:W-:-:S13]  /*1360*/  ISETP.NE.AND.EX P0, PT, RZ, UR5, PT, P0 ;  /* 0x00000005ff007c0c */ /* 0x000fda000bf05300 */
[----:B------:R-:W-:Y:S05]  /*1370*/  @!P0 BRA `(.L_x_11) ;  /* 0x00000000000c8947 */ /* 0x000fea0003800000 */
[----:B0-----:R-:W1:Y:S02]  /*1380*/  LDC.64 R6, c[0x0][0x590] ;  /* 0x00016400ff067b82 */ /* 0x001e640000000a00 */
[----:B-1----:R1:W5:Y:S01]  /*1390*/  LDG.E R49, desc[UR56][R6.64] ;  /* 0x0000003806317981 */ /* 0x002362000c1e1900 */
[----:B------:R-:W-:Y:S05]  /*13a0*/  BRA `(.L_x_10) ;  /* 0x0000000000087947 */ /* 0x000fea0003800000 */
.L_x_11:
[----:B------:R-:W-:Y:S02]  /*13b0*/  ULDC UR4, c[0x0][0x584] ;  /* 0x0001610000047ab9 */ /* 0x000fe40000000800 */
[----:B-1----:R-:W-:-:S07]  /*13c0*/  IMAD.U32 R49, RZ, RZ, UR4 ;  /* 0x00000004ff317e24 */ /* 0x002fce000f8e00ff */
.L_x_10:
[----:B------:R-:W-:Y:S01]  /*13d0*/  ULDC UR4, c[0x0][0x65c] ;  /* 0x0001970000047ab9 */ /* 0x000fe20000000800 */
[----:B01----:R-:W0:Y:S01]  /*13e0*/  LDC.64 R6, c[0x0][0x650] ;  /* 0x00019400ff067b82 */ /* 0x003e220000000a00 */
[----:B------:R-:W-:Y:S01]  /*13f0*/  UISETP.NE.AND UP2, UPT, UR4, 0x1, UPT ;  /* 0x000000010400788c */ /* 0x000fe2000bf45270 */
[----:B------:R-:W-:Y:S01]  /*1400*/  IMAD.MOV.U32 R18, RZ, RZ, -0x1 ;  /* 0xffffffffff127424 */ /* 0x000fe200078e00ff */
[----:B------:R-:W-:Y:S01]  /*1410*/  UISETP.NE.AND UP0, UPT, UR19, 0x2, UPT ;  /* 0x000000021300788c */ /* 0x000fe2000bf05270 */
[----:B------:R-:W-:Y:S01]  /*1420*/  IMAD.MOV.U32 R2, RZ, RZ, -0x1 ;  /* 0xffffffffff027424 */ /* 0x000fe200078e00ff */
[----:B------:R-:W-:Y:S01]  /*1430*/  UP2UR UR38, UPR, URZ, 0x4 ;  /* 0x000000043f267883 */ /* 0x000fe20008000000 */
[----:B------:R-:W-:-:S06]  /*1440*/  IMAD.MOV.U32 R19, RZ, RZ, -0x1 ;  /* 0xffffffffff137424 */ /* 0x000fcc00078e00ff */
[----:B------:R-:W-:Y:S01]  /*1450*/  @UP2 ULDC UR12, c[0x0][0x10] ;  /* 0x00000400000c2ab9 */ /* 0x000fe20000000800 */
[----:B------:R-:W-:Y:S01]  /*1460*/  @UP2 UMOV UR4, UR8 ;  /* 0x0000000800042c82 */ /* 0x000fe20008000000 */
[----:B------:R-:W-:Y:S01]  /*1470*/  @UP2 UMOV UR5, URZ ;  /* 0x0000003f00052c82 */ /* 0x000fe20008000000 */
[----:B------:R-:W-:Y:S01]  /*1480*/  @!UP2 ULDC UR16, c[0x0][0xc] ;  /* 0x000003000010aab9 */ /* 0x000fe20000000800 */
[----:B------:R-:W-:Y:S01]  /*1490*/  @UP2 UIMAD.WIDE.U32 UR12, UR15, UR12, UR4 ;  /* 0x0000000c0f0c22a5 */ /* 0x000fe2000f8e0004 */
[----:B------:R-:W-:Y:S02]  /*14a0*/  ULDC UR10, c[0x0][0xc] ;  /* 0x00000300000a7ab9 */ /* 0x000fe40000000800 */
[----:B------:R-:W-:Y:S01]  /*14b0*/  @UP2 UMOV UR4, URZ ;  /* 0x0000003f00042c82 */ /* 0x000fe20008000000 */
[----:B------:R-:W-:Y:S01]  /*14c0*/  UMOV UR5, URZ ;  /* 0x0000003f00057c82 */ /* 0x000fe20008000000 */
[----:B------:R-:W-:Y:S01]  /*14d0*/  @UP2 UIADD3 UR18, UR13, UR4, URZ ;  /* 0x000000040d122290 */ /* 0x000fe2000fffe03f */
[----:B------:R-:W-:-:S02]  /*14e0*/  ULDC UR11, c[0x0][0x10] ;  /* 0x00000400000b7ab9 */ /* 0x000fc40000000800 */
[----:B------:R-:W-:Y:S01]  /*14f0*/  UMOV UR4, UR15 ;  /* 0x0000000f00047c82 */ /* 0x000fe20008000000 */
[----:B------:R-:W-:Y:S02]  /*1500*/  UIMAD.WIDE.U32 UR10, UR10, UR11, URZ ;  /* 0x0000000b0a0a72a5 */ /* 0x000fe4000f8e003f */
[----:B------:R-:W-:Y:S01]  /*1510*/  @!UP2 UIMAD.WIDE.U32 UR4, UR8, UR16, UR4 ;  /* 0x000000100804a2a5 */ /* 0x000fe2000f8e0004 */
[----:B------:R-:W-:Y:S02]  /*1520*/  ULDC UR13, c[0x0][0x14] ;  /* 0x00000500000d7ab9 */ /* 0x000fe40000000800 */
[----:B------:R-:W-:Y:S02]  /*1530*/  UIMAD.WIDE.U32 UR54, UR10, UR13, URZ ;  /* 0x0000000d0a3672a5 */ /* 0x000fe4000f8e003f */
[----:B------:R-:W-:Y:S02]  /*1540*/  UIMAD UR37, UR11, UR13, URZ ;  /* 0x0000000d0b2572a4 */ /* 0x000fe4000f8e023f */
[----:B------:R-:W-:Y:S01]  /*1550*/  @!UP2 UMOV UR12, UR4 ;  /* 0x00000004000cac82 */ /* 0x000fe20008000000 */
[----:B------:R-:W-:Y:S01]  /*1560*/  @!UP2 UMOV UR18, UR5 ;  /* 0x000000050012ac82 */ /* 0x000fe20008000000 */
[----:B------:R-:W-:-:S02]  /*1570*/  UIADD3 UR37, UR55, UR37, URZ ;  /* 0x0000002537257290 */ /* 0x000fc4000fffe03f */
[----:B------:R-:W-:-:S04]  /*1580*/  UIADD3 UR4, UP1, UR12, UR54, URZ ;  /* 0x000000360c047290 */ /* 0x000fc8000ff3e03f */
[----:B------:R-:W-:Y:S02]  /*1590*/  UIADD3.X UR5, UR18, UR37, URZ, UP1, !UPT ;  /* 0x0000002512057290 */ /* 0x000fe40008ffe43f */
[----:B------:R-:W-:Y:S02]  /*15a0*/  USEL UR4, UR4, UR12, !UP0 ;  /* 0x0000000c04047287 */ /* 0x000fe4000c000000 */
[----:B------:R-:W-:-:S04]  /*15b0*/  USEL UR5, UR5, UR18, !UP0 ;  /* 0x0000001205057287 */ /* 0x000fc8000c000000 */
[----:B0-----:R-:W-:Y:S01]  /*15c0*/  ISETP.LE.U32.AND P0, PT, R6, UR4, PT ;  /* 0x0000000406007c0c */ /* 0x001fe2000bf03070 */
[----:B------:R-:W-:Y:S02]  /*15d0*/  IMAD.U32 R16, RZ, RZ, UR4 ;  /* 0x00000004ff107e24 */ /* 0x000fe4000f8e00ff */
[----:B------:R-:W-:Y:S02]  /*15e0*/  IMAD.U32 R0, RZ, RZ, UR5 ;  /* 0x00000005ff007e24 */ /* 0x000fe4000f8e00ff */
[----:B------:R-:W-:-:S03]  /*15f0*/  IMAD.U32 R17, RZ, RZ, UR5 ;  /* 0x00000005ff117e24 */ /* 0x000fc6000f8e00ff */
[----:B------:R-:W-:Y:S02]  /*1600*/  ISETP.GE.U32.AND.EX P0, PT, R0, R7, PT, P0 ;  /* 0x000000070000720c */ /* 0x000fe40003f06100 */
[----:B------:R-:W-:-:S11]  /*1610*/  PRMT R0, RZ, 0x7610, R0 ;  /* 0x00007610ff007816 */ /* 0x000fd60000000000 */
[----:B------:R-:W-:Y:S05]  /*1620*/  @P0 BRA `(.L_x_12) ;  /* 0x0000000400500947 */ /* 0x000fea0003800000 */
[----:B------:R-:W-:Y:S01]  /*1630*/  ULDC.64 UR18, c[0x0][0x628] ;  /* 0x00018a0000127ab9 */ /* 0x000fe20000000a00 */
[C---:B------:R-:W-:Y:S01]  /*1640*/  R2UR UR20, R16.reuse ;  /* 0x00000000101472ca */ /* 0x040fe200000e0000 */
[----:B------:R-:W-:Y:S01]  /*1650*/  ULDC UR16, c[0x0][0x630] ;  /* 0x00018c0000107ab9 */ /* 0x000fe20000000800 */
[----:B------:R-:W-:Y:S02]  /*1660*/  ISETP.NE.U32.AND P0, PT, RZ, UR18, PT ;  /* 0x00000012ff007c0c */ /* 0x000fe4000bf05070 */
[----:B------:R-:W-:Y:S02]  /*1670*/  R2UR UR4, R16 ;  /* 0x00000000100472ca */ /* 0x000fe400000e0000 */
[----:B------:R-:W-:Y:S02]  /*1680*/  ISETP.NE.AND.EX P0, PT, RZ, UR19, PT, P0 ;  /* 0x00000013ff007c0c */ /* 0x000fe4000bf05300 */
[----:B------:R-:W-:-:S11]  /*1690*/  R2UR UR5, R17 ;  /* 0x00000000110572ca */ /* 0x000fd600000e0000 */
[----:B------:R-:W-:Y:S05]  /*16a0*/  @!P0 BRA `(.L_x_13) ;  /* 0x0000000000308947 */ /* 0x000fea0003800000 */
[----:B------:R-:W-:Y:S01]  /*16b0*/  R2UR UR4, R16 ;  /* 0x00000000100472ca */ /* 0x000fe200000e0000 */
[----:B------:R-:W-:Y:S01]  /*16c0*/  ULDC UR12, c[0x0][0x634] ;  /* 0x00018d00000c7ab9 */ /* 0x000fe20000000800 */
[----:B------:R-:W-:-:S11]  /*16d0*/  R2UR UR15, R17 ;  /* 0x00000000110f72ca */ /* 0x000fd600000e0000 */
[----:B------:R-:W-:-:S04]  /*16e0*/  UIADD3 UR12, UP1, UR4, UR12, URZ ;  /* 0x0000000c040c7290 */ /* 0x000fc8000ff3e03f */
[----:B------:R-:W-:-:S04]  /*16f0*/  UIADD3.X UR15, URZ, UR15, URZ, UP1, !UPT ;  /* 0x0000000f3f0f7290 */ /* 0x000fc80008ffe43f */
[----:B------:R-:W-:-:S04]  /*1700*/  UIMAD.WIDE.U32 UR4, UR15, UR18, URZ ;  /* 0x000000120f0472a5 */ /* 0x000fc8000f8e003f */
[----:B------:R-:W-:Y:S02]  /*1710*/  UIMAD.WIDE.U32 UR10, UP1, UR12, UR19, UR4 ;  /* 0x000000130c0a72a5 */ /* 0x000fe4000f820004 */
[----:B------:R-:W-:Y:S02]  /*1720*/  UIMAD.WIDE.U32 UR4, UR12, UR18, URZ ;  /* 0x000000120c0472a5 */ /* 0x000fe4000f8e003f */
[----:B------:R-:W-:Y:S02]  /*1730*/  UIADD3.X UR13, URZ, URZ, URZ, UP1, !UPT ;  /* 0x0000003f3f0d7290 */ /* 0x000fe40008ffe43f */
[----:B------:R-:W-:Y:S01]  /*1740*/  UIADD3 URZ, UP1, UR5, UR10, URZ ;  /* 0x0000000a053f7290 */ /* 0x000fe2000ff3e03f */
[----:B------:R-:W-:-:S03]  /*1750*/  UMOV UR12, UR11 ;  /* 0x0000000b000c7c82 */ /* 0x000fc60008000000 */
[----:B------:R-:W-:-:S12]  /*1760*/  UIMAD.WIDE.U32.X UR4, UR15, UR19, UR12, UP1 ;  /* 0x000000130f0472a5 */ /* 0x000fd800088e040c */
.L_x_13:
[----:B------:R-:W-:Y:S01]  /*1770*/  USHF.R.U64 UR4, UR4, UR16, UR5 ;  /* 0x0000001004047299 */ /* 0x000fe20008001205 */
[----:B------:R-:W-:Y:S01]  /*1780*/  R2UR UR11, R17 ;  /* 0x00000000110b72ca */ /* 0x000fe200000e0000 */
[----:B------:R-:W-:Y:S02]  /*1790*/  USHF.R.U32.HI UR5, URZ, UR16, UR5 ;  /* 0x000000103f057299 */ /* 0x000fe40008011605 */
[----:B------:R-:W-:Y:S01]  /*17a0*/  UIADD3 UR12, UP1, URZ, -UR4, URZ ;  /* 0x800000043f0c7290 */ /* 0x000fe2000ff3e03f */
[----:B------:R-:W-:Y:S01]  /*17b0*/  ULDC.64 UR18, c[0x0][0x620] ;  /* 0x0001880000127ab9 */ /* 0x000fe20000000a00 */
[----:B------:R-:W-:Y:S02]  /*17c0*/  UISETP.NE.AND UP2, UPT, UR38, URZ, UPT ;  /* 0x0000003f2600728c */ /* 0x000fe4000bf45270 */
[----:B------:R-:W-:Y:S01]  /*17d0*/  UIADD3.X UR5, URZ, ~UR5, URZ, UP1, !UPT ;  /* 0x800000053f057290 */ /* 0x000fe20008ffe43f */
[----:B------:R-:W-:Y:S01]  /*17e0*/  UMOV UR10, UR20 ;  /* 0x00000014000a7c82 */ /* 0x000fe20008000000 */
[----:B------:R-:W-:-:S02]  /*17f0*/  ULDC UR13, c[0x0][0x618] ;  /* 0x00018600000d7ab9 */ /* 0x000fc40000000800 */
[----:B------:R-:W-:Y:S02]  /*1800*/  UIMAD UR5, UR5, UR18, URZ ;  /* 0x00000012050572a4 */ /* 0x000fe4000f8e023f */
[----:B------:R-:W-:Y:S02]  /*1810*/  UIMAD.WIDE.U32 UR10, UR12, UR18, UR10 ;  /* 0x000000120c0a72a5 */ /* 0x000fe4000f8e000a */
[----:B------:R-:W-:Y:S02]  /*1820*/  UIMAD UR12, UR12, UR19, UR5 ;  /* 0x000000130c0c72a4 */ /* 0x000fe4000f8e0205 */
[----:B------:R-:W-:Y:S02]  /*1830*/  @UP2 UIMAD UR7, UR17, UR9, UR8 ;  /* 0x00000009110722a4 */ /* 0x000fe4000f8e0208 */
[----:B------:R-:W-:Y:S01]  /*1840*/  UIADD3 UR11, UR11, UR12, URZ ;  /* 0x0000000c0b0b7290 */ /* 0x000fe2000fffe03f */
[----:B------:R-:W-:Y:S01]  /*1850*/  ULDC.64 UR8, c[0x0][0x640] ;  /* 0x0001900000087ab9 */ /* 0x000fe20000000a00 */
[----:B------:R-:W-:-:S02]  /*1860*/  ULDC UR15, c[0x0][0x608] ;  /* 0x00018200000f7ab9 */ /* 0x000fc40000000800 */
[----:B------:R-:W-:Y:S01]  /*1870*/  USHF.R.U64 UR20, UR10, UR13, UR11 ;  /* 0x0000000d0a147299 */ /* 0x000fe2000800120b */
[----:B------:R-:W-:Y:S01]  /*1880*/  ISETP.NE.U32.AND P0, PT, RZ, UR8, PT ;  /* 0x00000008ff007c0c */ /* 0x000fe2000bf05070 */
[----:B------:R-:W-:Y:S01]  /*1890*/  USHF.R.U32.HI UR11, URZ, UR13, UR11 ;  /* 0x0000000d3f0b7299 */ /* 0x000fe2000801160b */
[----:B------:R-:W-:Y:S02]  /*18a0*/  ULDC UR21, c[0x0][0x658] ;  /* 0x0001960000157ab9 */ /* 0x000fe40000000800 */
[----:B------:R-:W-:Y:S01]  /*18b0*/  ISETP.NE.AND.EX P0, PT, RZ, UR9, PT, P0 ;  /* 0x00000009ff007c0c */ /* 0x000fe2000bf05300 */
[----:B------:R-:W-:Y:S02]  /*18c0*/  USHF.R.U64 UR25, UR20, UR15, UR11 ;  /* 0x0000000f14197299 */ /* 0x000fe4000800120b */
[----:B------:R-:W-:Y:S01]  /*18d0*/  USHF.R.U32.HI UR11, URZ, UR15, UR11 ;  /* 0x0000000f3f0b7299 */ /* 0x000fe2000801160b */
[----:B------:R-:W-:Y:S01]  /*18e0*/  UMOV UR10, 0xffffffff ;  /* 0xffffffff000a7882 */ /* 0x000fe20000000000 */
[----:B------:R-:W-:Y:S01]  /*18f0*/  ULDC UR5, c[0x0][0x600] ;  /* 0x0001800000057ab9 */ /* 0x000fe20000000800 */
[----:B------:R-:W-:-:S02]  /*1900*/  USHF.L.U32 UR10, UR10, UR21, URZ ;  /* 0x000000150a0a7299 */ /* 0x000fc4000800063f */
[----:B------:R-:W-:Y:S02]  /*1910*/  USHF.R.U64 UR26, UR25, UR21, UR11 ;  /* 0x00000015191a7299 */ /* 0x000fe4000800120b */
[----:B------:R-:W-:Y:S02]  /*1920*/  ULOP3.LUT UR15, URZ, UR10, URZ, 0x33, !UPT ;  /* 0x0000000a3f0f7292 */ /* 0x000fe4000f8e333f */
[----:B------:R-:W-:Y:S02]  /*1930*/  UIADD3 UR19, UR5, -0x1, URZ ;  /* 0xffffffff05137890 */ /* 0x000fe4000fffe03f */
[----:B------:R-:W-:Y:S01]  /*1940*/  USHF.R.U32.HI UR11, URZ, UR21, UR11 ;  /* 0x000000153f0b7299 */ /* 0x000fe2000801160b */
[----:B------:R-:W-:Y:S01]  /*1950*/  ULDC UR22, c[0x0][0x648] ;  /* 0x0001920000167ab9 */ /* 0x000fe20000000800 */
[----:B------:R-:W-:Y:S01]  /*1960*/  ULDC UR23, c[0x0][0x638] ;  /* 0x00018e0000177ab9 */ /* 0x000fe20000000800 */
[----:B------:R-:W-:Y:S01]  /*1970*/  UMOV UR24, 0x1 ;  /* 0x0000000100187882 */ /* 0x000fe20000000000 */
[----:B------:R-:W-:Y:S01]  /*1980*/  UMOV UR10, UR26 ;  /* 0x0000001a000a7c82 */ /* 0x000fe20008000000 */
[----:B------:R-:W-:Y:S07]  /*1990*/  @!P0 BRA `(.L_x_14) ;  /* 0x0000000000308947 */ /* 0x000fee0003800000 */
[----:B------:R-:W-:Y:S02]  /*19a0*/  ULDC UR16, c[0x0][0x64c] ;  /* 0x0001930000107ab9 */ /* 0x000fe40000000800 */
        /* <DEDUP_REMOVED lines=8> */
[----:B------:R-:W-:-:S07]  /*1a30*/  UIMAD.WIDE.U32.X UR8, UR18, UR9, UR16, UP1 ;  /* 0x00000009120872a5 */ /* 0x000fce00088e0410 */
[----:B------:R-:W-:Y:S01]  /*1a40*/  UMOV UR10, UR8 ;  /* 0x00000008000a7c82 */ /* 0x000fe20008000000 */
[----:B------:R-:W-:-:S05]  /*1a50*/  UMOV UR11, UR9 ;  /* 0x00000009000b7c82 */ /* 0x000fca0008000000 */
.L_x_14:
[----:B------:R-:W-:Y:S01]  /*1a60*/  USHF.R.U64 UR9, UR10, UR22, UR11 ;  /* 0x000000160a097299 */ /* 0x000fe2000800120b */
[----:B------:R-:W-:Y:S01]  /*1a70*/  IMAD.MOV.U32 R0, RZ, RZ, 0x1 ;  /* 0x00000001ff007424 */ /* 0x000fe200078e00ff */
[----:B------:R-:W-:Y:S01]  /*1a80*/  USHF.L.U32 UR8, UR24, UR21, URZ ;  /* 0x0000001518087299 */ /* 0x000fe2000800063f */
[----:B------:R-:W-:Y:S01]  /*1a90*/  IMAD.U32 R19, RZ, RZ, UR4 ;  /* 0x00000004ff137e24 */ /* 0x000fe2000f8e00ff */
[----:B------:R-:W-:Y:S02]  /*1aa0*/  ULOP3.LUT UR15, UR25, UR15, URZ, 0xc0, !UPT ;  /* 0x0000000f190f7292 */ /* 0x000fe4000f8ec03f */
[----:B------:R-:W-:Y:S02]  /*1ab0*/  UIADD3 UR10, -UR9, URZ, URZ ;  /* 0x0000003f090a7290 */ /* 0x000fe4000fffe13f */
[----:B------:R-:W-:Y:S02]  /*1ac0*/  UIMAD UR15, UR8, UR9, UR15 ;  /* 0x00000009080f72a4 */ /* 0x000fe4000f8e020f */
[----:B------:R-:W-:-:S02]  /*1ad0*/  ULOP3.LUT UR19, UR20, UR19, URZ, 0xc0, !UPT ;  /* 0x0000001314137292 */ /* 0x000fc4000f8ec03f */
[----:B------:R-:W-:Y:S01]  /*1ae0*/  UIMAD UR8, UR10, UR23, UR26 ;  /* 0x000000170a0872a4 */ /* 0x000fe2000f8e021a */
[----:B------:R-:W-:Y:S01]  /*1af0*/  ULDC UR9, c[0x0][0x610] ;  /* 0x0001840000097ab9 */ /* 0x000fe20000000800 */
[----:B------:R-:W-:Y:S02]  /*1b00*/  UISETP.NE.AND UP1, UPT, UR38, URZ, UPT ;  /* 0x0000003f2600728c */ /* 0x000fe4000bf25270 */
[----:B------:R-:W-:Y:S02]  /*1b10*/  UIMAD UR7, UR15, UR9, UR7 ;  /* 0x000000090f0772a4 */ /* 0x000fe4000f8e0207 */
[----:B------:R-:W-:-:S04]  /*1b20*/  UIMAD UR8, UR8, UR5, UR19 ;  /* 0x00000005080872a4 */ /* 0x000fc8000f8e0213 */
[----:B------:R-:W-:Y:S02]  /*1b30*/  USEL UR5, UR8, UR7, !UP1 ;  /* 0x0000000708057287 */ /* 0x000fe4000c800000 */
[----:B------:R-:W-:-:S04]  /*1b40*/  USEL UR7, UR7, UR8, !UP1 ;  /* 0x0000000807077287 */ /* 0x000fc8000c800000 */
[----:B------:R-:W-:Y:S02]  /*1b50*/  IMAD.U32 R2, RZ, RZ, UR5 ;  /* 0x00000005ff027e24 */ /* 0x000fe4000f8e00ff */
[----:B------:R-:W-:-:S07]  /*1b60*/  IMAD.U32 R18, RZ, RZ, UR7 ;  /* 0x00000007ff127e24 */ /* 0x000fce000f8e00ff */
.L_x_12:
[----:B------:R-:W-:Y:S05]  /*1b70*/  @!P1 BRA `(.L_x_15) ;  /* 0x00000000000c9947 */ /* 0x000fea0003800000 */
[----:B------:R-:W-:Y:S01]  /*1b80*/  UCGABAR_WAIT ;  /* 0x0000000000007dc7 */ /* 0x000fe20008000000 */
[----:B------:R-:W-:Y:S01]  /*1b90*/  CCTL.IVALL ;  /* 0x00000000ff00798f */ /* 0x000fe20002000000 */
[----:B------:R-:W-:Y:S05]  /*1ba0*/  BRA `(.L_x_16) ;  /* 0x0000000000047947 */ /* 0x000fea0003800000 */
.L_x_15:
[----:B------:R-:W-:Y:S06]  /*1bb0*/  BAR.SYNC.DEFER_BLOCKING 0x0 ;  /* 0x0000000000007b1d */ /* 0x000fec0000010000 */
.L_x_16:
[----:B------:R-:W-:Y:S02]  /*1bc0*/  ULDC UR4, c[0x0][0x28c] ;  /* 0x0000a30000047ab9 */ /* 0x000fe40000000800 */
[----:B------:R-:W-:-:S04]  /*1bd0*/  UIADD3 UR4, UR4, 0xf, URZ ;  /* 0x0000000f04047890 */ /* 0x000fc8000fffe03f */
[----:B------:R-:W-:-:S04]  /*1be0*/  USHF.R.S32.HI UR5, URZ, 0x1f, UR4 ;  /* 0x0000001f3f057899 */ /* 0x000fc80008011404 */
[----:B------:R-:W-:-:S04]  /*1bf0*/  ULEA.HI UR5, UR5, UR4, URZ, 0x4 ;  /* 0x0000000405057291 */ /* 0x000fc8000f8f203f */
[----:B------:R-:W-:Y:S01]  /*1c00*/  USHF.R.S32.HI UR39, URZ, 0x4, UR5 ;  /* 0x000000043f277899 */ /* 0x000fe20008011405 */
[----:B------:R-:W-:Y:S11]  /*1c10*/  @!P2 BRA `(.L_x_17) ;  /* 0x0000002c00f8a947 */ /* 0x000ff60003800000 */
[----:B------:R-:W-:-:S06]  /*1c20*/  UISETP.GT.U32.AND UP1, UPT, UR14, 0x1, UPT ;  /* 0x000000010e00788c */ /* 0x000fcc000bf24070 */
[----:B------:R-:W-:-:S13]  /*1c30*/  PLOP3.LUT P0, PT, PT, PT, UP1, 0x80, 0x0 ;  /* 0x000000000000781c */ /* 0x000fda0003f0f018 */
[----:B------:R-:W-:Y:S05]  /*1c40*/  @P0 EXIT ;  /* 0x000000000000094d */ /* 0x000fea0003800000 */
.L_x_18:
[----:B------:R-:W-:-:S08]  /*1c50*/  NOP ;  /* 0x0000000000007918 */ /* 0x000fd00000000000 */
[----:B------:R-:W0:Y:S02]  /*1c60*/  USETMAXREG.TRY_ALLOC.CTAPOOL UP1, 0xe8 ;  /* 0x000000e8000079c8 */ /* 0x000e240008020600 */
[----:B0-----:R-:W-:-:S13]  /*1c70*/  PLOP3.LUT P0, PT, PT, PT, UP1, 0x80, 0x0 ;  /* 0x000000000000781c */ /* 0x001fda0003f0f018 */
[----:B------:R-:W-:Y:S05]  /*1c80*/  @!P0 BRA `(.L_x_18) ;  /* 0xfffffffc00f08947 */ /* 0x000fea000383ffff */
[----:B------:R-:W-:-:S13]  /*1c90*/  LOP3.LUT P0, RZ, R0, 0xff, RZ, 0xc0, !PT ;  /* 0x000000ff00ff7812 */ /* 0x000fda000780c0ff */
[----:B------:R-:W-:Y:S05]  /*1ca0*/  @!P0 EXIT ;  /* 0x000000000000894d */ /* 0x000fea0003800000 */
[----:B------:R-:W0:Y:S01]  /*1cb0*/  S2UR UR5, SR_CgaCtaId ;  /* 0x00000000000579c3 */ /* 0x000e220000008800 */
[CC--:B------:R-:W-:Y:S01]  /*1cc0*/  LEA.HI R0, R9.reuse, R4.reuse, RZ, 0x2 ;  /* 0x0000000409007211 */ /* 0x0c0fe200078f10ff */
[----:B------:R-:W-:Y:S01]  /*1cd0*/  USHF.R.U32.HI UR4, URZ, 0x6, UR39 ;  /* 0x000000063f047899 */ /* 0x000fe20008011627 */
[----:B------:R-:W-:Y:S01]  /*1ce0*/  LEA.HI R9, R9, R4, RZ, 0x5 ;  /* 0x0000000409097211 */ /* 0x000fe200078f28ff */
[----:B------:R-:W-:Y:S01]  /*1cf0*/  UMOV UR41, 0x400 ;  /* 0x0000040000297882 */ /* 0x000fe20000000000 */
[--C-:B------:R-:W-:Y:S01]  /*1d00*/  SHF.R.S32.HI R50, RZ, 0x2, R0.reuse ;  /* 0x00000002ff327819 */ /* 0x100fe20000011400 */
[----:B------:R-:W-:Y:S01]  /*1d10*/  ULOP3.LUT UR44, UR39, 0x3f, URZ, 0xc0, !UPT ;  /* 0x0000003f272c7892 */ /* 0x000fe2000f8ec03f */
[----:B------:R-:W-:Y:S01]  /*1d20*/  SHF.R.S32.HI R3, RZ, 0x1f, R0 ;  /* 0x0000001fff037819 */ /* 0x000fe20000011400 */
[----:B------:R-:W1:Y:S01]  /*1d30*/  LDC.64 R54, c[0x0][0x5c8] ;  /* 0x00017200ff367b82 */ /* 0x000e620000000a00 */
[----:B------:R-:W-:Y:S01]  /*1d40*/  ULOP3.LUT UR4, UR4, 0x1, URZ, 0xc0, !UPT ;  /* 0x0000000104047892 */ /* 0x000fe2000f8ec03f */
[----:B------:R-:W-:Y:S01]  /*1d50*/  SHF.R.S32.HI R9, RZ, 0x5, R9 ;  /* 0x00000005ff097819 */ /* 0x000fe20000011409 */
[----:B------:R-:W-:Y:S01]  /*1d60*/  USEL UR44, UR44, URZ, !UP0 ;  /* 0x0000003f2c2c7287 */ /* 0x000fe2000c000000 */
[----:B------:R-:W-:Y:S01]  /*1d70*/  LEA.HI R5, R3, R50, RZ, 0x3 ;  /* 0x0000003203057211 */ /* 0x000fe200078f18ff */
[----:B------:R-:W-:Y:S01]  /*1d80*/  UISETP.EQ.U32.AND UP0, UPT, UR4, 0x1, !UP0 ;  /* 0x000000010400788c */ /* 0x000fe2000c702070 */
[----:B------:R-:W-:Y:S01]  /*1d90*/  LOP3.LUT R3, R0, 0xfffffffc, RZ, 0xc0, !PT ;  /* 0xfffffffc00037812 */ /* 0x000fe200078ec0ff */
[----:B------:R-:W-:Y:S01]  /*1da0*/  VIADD R0, R57, 0xffffffff ;  /* 0xffffffff39007836 */ /* 0x000fe20000000000 */
[----:B------:R-:W2:Y:S01]  /*1db0*/  LDC R56, c[0x0][0x288] ;  /* 0x0000a200ff387b82 */ /* 0x000ea20000000800 */
[----:B------:R-:W-:Y:S01]  /*1dc0*/  LOP3.LUT R5, R5, 0xfffffff8, RZ, 0xc0, !PT ;  /* 0xfffffff805057812 */ /* 0x000fe200078ec0ff */
[----:B------:R-:W-:Y:S01]  /*1dd0*/  UISETP.LT.AND UP1, UPT, UR39, 0x1, UPT ;  /* 0x000000012700788c */ /* 0x000fe2000bf21270 */
[----:B------:R-:W-:Y:S01]  /*1de0*/  IMAD.IADD R3, R4, 0x1, -R3 ;  /* 0x0000000104037824 */ /* 0x000fe200078e0a03 */
[C---:B------:R-:W-:Y:S01]  /*1df0*/  ISETP.NE.AND P0, PT, R0.reuse, RZ, PT ;  /* 0x000000ff0000720c */ /* 0x040fe20003f05270 */
[----:B------:R-:W-:Y:S01]  /*1e00*/  IMAD.SHL.U32 R0, R0, 0x8, RZ ;  /* 0x0000000800007824 */ /* 0x000fe200078e00ff */
[----:B------:R-:W-:Y:S01]  /*1e10*/  ULDC UR43, c[0x0][0x658] ;  /* 0x00019600002b7ab9 */ /* 0x000fe20000000800 */
[----:B------:R-:W-:Y:S01]  /*1e20*/  IMAD.IADD R50, R50, 0x1, -R5 ;  /* 0x0000000132327824 */ /* 0x000fe200078e0a05 */
[----:B0-----:R-:W-:Y:S01]  /*1e30*/  ULEA UR41, UR5, UR41, 0x18 ;  /* 0x0000002905297291 */ /* 0x001fe2000f8ec03f */
[----:B------:R-:W-:Y:S01]  /*1e40*/  IMAD.SHL.U32 R52, R3, 0x2, RZ ;  /* 0x0000000203347824 */ /* 0x000fe200078e00ff */
[----:B------:R-:W-:Y:S01]  /*1e50*/  LOP3.LUT R0, R0, 0x8, RZ, 0xc0, !PT ;  /* 0x0000000800007812 */ /* 0x000fe200078ec0ff */
[C-C-:B------:R-:W-:Y:S01]  /*1e60*/  IMAD R59, R9.reuse, -0x10, -R50.reuse ;  /* 0xfffffff0093b7824 */ /* 0x140fe200078e0a32 */
[----:B------:R-:W-:Y:S01]  /*1e70*/  UIADD3 UR4, UR41, 0x500, URZ ;  /* 0x0000050029047890 */ /* 0x000fe2000fffe03f */
[--C-:B------:R-:W-:Y:S01]  /*1e80*/  SHF.R.S32.HI R51, RZ, 0x1f, R50.reuse ;  /* 0x0000001fff337819 */ /* 0x100fe20000011432 */
[----:B------:R-:W-:Y:S01]  /*1e90*/  UIADD3 UR5, UR41, 0x20500, URZ ;  /* 0x0002050029057890 */ /* 0x000fe2000fffe03f */
[----:B------:R-:W-:Y:S01]  /*1ea0*/  SEL R60, RZ, 0x1, P0 ;  /* 0x00000001ff3c7807 */ /* 0x000fe20000000000 */
[----:B------:R-:W-:Y:S01]  /*1eb0*/  UIADD3 UR52, UR41, 0x410, URZ ;  /* 0x0000041029347890 */ /* 0x000fe2000fffe03f */
[----:B-1----:R-:W-:Y:S01]  /*1ec0*/  SHF.L.U64.HI R55, R54, 0x3, R55 ;  /* 0x0000000336377819 */ /* 0x002fe20000010237 */
[----:B------:R-:W-:Y:S01]  /*1ed0*/  USHF.R.U32.HI UR4, URZ, 0x4, UR4 ;  /* 0x000000043f047899 */ /* 0x000fe20008011604 */
[----:B------:R-:W-:Y:S01]  /*1ee0*/  IMAD.WIDE R50, R9, 0x10, R50 ;  /* 0x0000001009327825 */ /* 0x000fe200078e0232 */
[----:B------:R-:W-:Y:S01]  /*1ef0*/  USHF.R.U32.HI UR5, URZ, 0x4, UR5 ;  /* 0x000000043f057899 */ /* 0x000fe20008011605 */
[----:B------:R-:W-:Y:S01]  /*1f00*/  LOP3.LUT R61, R0, 0x8, RZ, 0x3c, !PT ;  /* 0x00000008003d7812 */ /* 0x000fe200078e3cff */
[----:B------:R-:W-:Y:S01]  /*1f10*/  UMOV UR6, 0xffffffff ;  /* 0xffffffff00067882 */ /* 0x000fe20000000000 */
[----:B------:R-:W-:Y:S01]  /*1f20*/  ULDC UR8, c[0x0][0x284] ;  /* 0x0000a10000087ab9 */ /* 0x000fe20000000800 */
[----:B------:R-:W-:Y:S01]  /*1f30*/  USEL UR50, UR39, 0x1, UP1 ;  /* 0x0000000127327887 */ /* 0x000fe20008800000 */
[----:B------:R-:W-:Y:S01]  /*1f40*/  IMAD.SHL.U32 R54, R54, 0x8, RZ ;  /* 0x0000000836367824 */ /* 0x000fe200078e00ff */
[----:B------:R-:W-:Y:S01]  /*1f50*/  USHF.L.U32 UR6, UR6, UR43, URZ ;  /* 0x0000002b06067299 */ /* 0x000fe2000800063f */
[----:B--2---:R-:W-:Y:S01]  /*1f60*/  IMAD R56, R3, -0x2, R56 ;  /* 0xfffffffe03387824 */ /* 0x004fe200078e0238 */
[----:B------:R-:W-:Y:S01]  /*1f70*/  ULOP3.LUT UR4, UR4, 0x3fff, URZ, 0xc0, !UPT ;  /* 0x00003fff04047892 */ /* 0x000fe2000f8ec03f */
[----:B------:R-:W-:Y:S01]  /*1f80*/  LEA R57, R57, UR52, 0x3 ;  /* 0x0000003439397c11 */ /* 0x000fe2000f8e18ff */
[----:B------:R-:W-:Y:S01]  /*1f90*/  ULOP3.LUT UR5, UR5, 0x3fff, URZ, 0xc0, !UPT ;  /* 0x00003fff05057892 */ /* 0x000fe2000f8ec03f */
[----:B------:R-:W-:Y:S01]  /*1fa0*/  LOP3.LUT R58, R0, 0x18, RZ, 0x3c, !PT ;  /* 0x00000018003a7812 */ /* 0x000fe200078e3cff */
[----:B------:R-:W-:Y:S01]  /*1fb0*/  VIADD R59, R59, UR8 ;  /* 0x000000083b3b7c36 */ /* 0x000fe20008000000 */
[----:B------:R-:W-:Y:S01]  /*1fc0*/  SHF.R.S32.HI R53, RZ, 0x1f, R52 ;  /* 0x0000001fff357819 */ /* 0x000fe20000011434 */
[----:B------:R-:W-:Y:S01]  /*1fd0*/  ULDC UR42, c[0x0][0x600] ;  /* 0x00018000002a7ab9 */ /* 0x000fe20000000800 */
[----:B------:R-:W-:Y:S01]  /*1fe0*/  UMOV UR7, 0x1 ;  /* 0x0000000100077882 */ /* 0x000fe20000000000 */
[----:B------:R-:W-:-:S02]  /*1ff0*/  ULOP3.LUT UR51, UR36, 0x1, URZ, 0xfc, !UPT ;  /* 0x0000000124337892 */ /* 0x000fc4000f8efc3f */
[----:B------:R-:W-:Y:S02]  /*2000*/  USHF.L.U32 UR49, UR39, 0x1, URZ ;  /* 0x0000000127317899 */ /* 0x000fe4000800063f */
[----:B------:R-:W-:Y:S02]  /*2010*/  USHF.L.U64.HI UR40, UR54, 0x1, UR37 ;  /* 0x0000000136287899 */ /* 0x000fe40008010225 */
[----:B------:R-:W-:Y:S02]  /*2020*/  UIADD3 UR42, UR42, -0x1, URZ ;  /* 0xffffffff2a2a7890 */ /* 0x000fe4000fffe03f */
[----:B------:R-:W-:Y:S02]  /*2030*/  USHF.L.U32 UR43, UR7, UR43, URZ ;  /* 0x0000002b072b7299 */ /* 0x000fe4000800063f */
[----:B------:R-:W-:Y:S02]  /*2040*/  UIADD3 UR50, -UR50, UR39, URZ ;  /* 0x0000002732327290 */ /* 0x000fe4000fffe13f */
[----:B------:R-:W-:-:S02]  /*2050*/  ULOP3.LUT UR45, URZ, UR6, URZ, 0x33, !UPT ;  /* 0x000000063f2d7292 */ /* 0x000fc4000f8e333f */
[----:B------:R-:W-:Y:S02]  /*2060*/  USEL UR46, URZ, 0x1, !UP0 ;  /* 0x000000013f2e7887 */ /* 0x000fe4000c000000 */
[----:B------:R-:W-:Y:S02]  /*2070*/  ULOP3.LUT UR47, UR4, 0x10000, URZ, 0xfc, !UPT ;  /* 0x00010000042f7892 */ /* 0x000fe4000f8efc3f */
[----:B------:R-:W-:-:S12]  /*2080*/  ULOP3.LUT UR48, UR5, 0x10000, URZ, 0xfc, !UPT ;  /* 0x0001000005307892 */ /* 0x000fd8000f8efc3f */
.L_x_86:
[----:B------:R-:W-:-:S04]  /*2090*/  SHF.L.U32 R0, R60, 0x1f, RZ ;  /* 0x0000001f3c007819 */ /* 0x000fc800000006ff */
[----:B------:R-:W0:Y:S02]  /*20a0*/  SYNCS.PHASECHK.TRANS64.TRYWAIT P0, [R57+URZ+-0x8], R0 ;  /* 0xfffff800390075a7 */ /* 0x000e24000800017f */
[----:B01234-:R-:W-:Y:S05]  /*20b0*/  @!P0 BRA `(.L_x_19) ;  /* 0x0000005c004c8947 */ /* 0x01ffea0003800000 */
.L_x_168:
[----:B------:R-:W-:Y:S02]  /*20c0*/  ULDC UR4, c[0x0][0x28c] ;  /* 0x0000a30000047ab9 */ /* 0x000fe40000000800 */
[----:B------:R-:W-:-:S13]  /*20d0*/  ISETP.LT.AND P0, PT, RZ, UR4, PT ;  /* 0x00000004ff007c0c */ /* 0x000fda000bf01270 */
[----:B------:R-:W-:Y:S05]  /*20e0*/  @P0 BRA `(.L_x_20) ;  /* 0x0000000000400947 */ /* 0x000fea0003800000 */
[----:B0-----:R-:W-:Y:S01]  /*20f0*/  MOV R0, 0x0 ;  /* 0x0000000000007802 */ /* 0x001fe20000000f00 */
[----:B------:R-:W-:Y:S01]  /*2100*/  ULDC.64 UR4, c[0x4][0x68] ;  /* 0x01001a0000047ab9 */ /* 0x000fe20000000a00 */
[----:B------:R-:W-:Y:S01]  /*2110*/  ULDC.64 UR6, c[0x4][0x8] ;  /* 0x0100020000067ab9 */ /* 0x000fe20000000a00 */
[----:B------:R-:W-:Y:S01]  /*2120*/  IMAD.U32 R4, RZ, RZ, UR4 ;  /* 0x00000004ff047e24 */ /* 0x000fe2000f8e00ff */
[----:B------:R0:W1:Y:S01]  /*2130*/  LDC.64 R14, c[0x4][R0] ;  /* 0x01000000000e7b82 */ /* 0x0000620000000a00 */
[----:B------:R-:W-:Y:S01]  /*2140*/  IMAD.U32 R5, RZ, RZ, UR5 ;  /* 0x00000005ff057e24 */ /* 0x000fe2000f8e00ff */
[----:B------:R-:W-:Y:S01]  /*2150*/  ULDC.64 UR4, c[0x4][0x70] ;  /* 0x01001c0000047ab9 */ /* 0x000fe20000000a00 */
[----:B------:R-:W-:Y:S02]  /*2160*/  IMAD.U32 R10, RZ, RZ, UR6 ;  /* 0x00000006ff0a7e24 */ /* 0x000fe4000f8e00ff */
[----:B------:R-:W-:Y:S02]  /*2170*/  IMAD.U32 R6, RZ, RZ, UR4 ;  /* 0x00000004ff067e24 */ /* 0x000fe4000f8e00ff */
[----:B------:R-:W-:-:S02]  /*2180*/  IMAD.U32 R7, RZ, RZ, UR5 ;  /* 0x00000005ff077e24 */ /* 0x000fc4000f8e00ff */
[----:B------:R-:W-:Y:S02]  /*2190*/  IMAD.U32 R11, RZ, RZ, UR7 ;  /* 0x00000007ff0b7e24 */ /* 0x000fe4000f8e00ff */
[----:B------:R-:W-:Y:S02]  /*21a0*/  IMAD.MOV.U32 R8, RZ, RZ, 0x1e1 ;  /* 0x000001e1ff087424 */ /* 0x000fe400078e00ff */
[----:B------:R-:W-:Y:S02]  /*21b0*/  IMAD.MOV.U32 R12, RZ, RZ, 0x1 ;  /* 0x00000001ff0c7424 */ /* 0x000fe400078e00ff */
[----:B0-----:R-:W-:-:S07]  /*21c0*/  IMAD.MOV.U32 R13, RZ, RZ, RZ ;  /* 0x000000ffff0d7224 */ /* 0x001fce00078e00ff */
[----:B------:R-:W-:-:S07]  /*21d0*/  LEPC R20, `(.L_x_20) ;  /* 0x000000001014794e */ /* 0x000fce0000000000 */
[----:B-1---5:R-:W-:Y:S05]  /*21e0*/  CALL.ABS.NOINC R14 ;  /* 0x000000000e007343 */ /* 0x022fea0003c00000 */
.L_x_20:
[----:B0-----:R-:W-:-:S05]  /*21f0*/  IMAD.U32 R0, RZ, RZ, UR51 ;  /* 0x00000033ff007e24 */ /* 0x001fca000f8e00ff */
[----:B------:R-:W-:-:S13]  /*2200*/  ISETP.NE.AND P0, PT, R0, 0x3, PT ;  /* 0x000000030000780c */ /* 0x000fda0003f05270 */
[----:B------:R-:W-:Y:S05]  /*2210*/  @!P0 BRA `(.L_x_21) ;  /* 0x0000000000048947 */ /* 0x000fea0003800000 */
[----:B------:R-:W-:Y:S01]  /*2220*/  BPT.TRAP 0x1 ;  /* 0x000000040000795c */ /* 0x000fe20000300000 */
.L_x_21:
[----:B------:R-:W-:Y:S02]  /*2230*/  IMAD.U32 R3, RZ, RZ, UR44 ;  /* 0x0000002cff037e24 */ /* 0x000fe4000f8e00ff */
[----:B------:R-:W-:-:S03]  /*2240*/  IMAD.U32 R0, RZ, RZ, UR46 ;  /* 0x0000002eff007e24 */ /* 0x000fc6000f8e00ff */
[----:B------:R-:W-:Y:S02]  /*2250*/  LEA R3, R3, UR41, 0x3 ;  /* 0x0000002903037c11 */ /* 0x000fe4000f8e18ff */
[----:B------:R-:W-:-:S04]  /*2260*/  SHF.L.U32 R0, R0, 0x1f, RZ ;  /* 0x0000001f00007819 */ /* 0x000fc800000006ff */
[----:B------:R0:W1:Y:S01]  /*2270*/  SYNCS.PHASECHK.TRANS64.TRYWAIT P1, [R3+URZ], R0 ;  /* 0x00000000030075a7 */ /* 0x000062000802017f */
[----:B------:R-:W-:Y:S05]  /*2280*/  @!P0 BRA `(.L_x_22) ;  /* 0x0000000000048947 */ /* 0x000fea0003800000 */
[----:B------:R-:W-:Y:S01]  /*2290*/  BPT.TRAP 0x1 ;  /* 0x000000040000795c */ /* 0x000fe20000300000 */
.L_x_22:
[----:B-1----:R-:W-:Y:S05]  /*22a0*/  @P1 BRA `(.L_x_23) ;  /* 0x0000000000081947 */ /* 0x002fea0003800000 */
[----:B------:R-:W1:Y:S02]  /*22b0*/  SYNCS.PHASECHK.TRANS64.TRYWAIT P1, [R3+URZ], R0 ;  /* 0x00000000030075a7 */ /* 0x000e64000802017f */
[----:B-1----:R-:W-:Y:S05]  /*22c0*/  @!P1 BRA `(.L_x_24) ;  /* 0x0000005800dc9947 */ /* 0x002fea0003800000 */
.L_x_23:
[----:B------:R-:W-:Y:S05]  /*22d0*/  WARPSYNC.ALL ;  /* 0x0000000000007948 */ /* 0x000fea0003800000 */
[----:B------:R-:W-:Y:S01]  /*22e0*/  ULEA UR4, UR44, UR47, 0x7 ;  /* 0x0000002f2c047291 */ /* 0x000fe2000f8e383f */
[----:B------:R-:W-:Y:S01]  /*22f0*/  WARPGROUP.ARRIVE ;  /* 0x00000000000079c5 */ /* 0x000fe20000000000 */
[----:B------:R-:W-:Y:S01]  /*2300*/  UIMAD UR6, UR44, 0x60, UR48 ;  /* 0x000000602c0678a4 */ /* 0x000fe2000f8e0230 */
[----:B01----:R-:W-:Y:S01]  /*2310*/  IMAD.U32 R0, RZ, RZ, UR50 ;  /* 0x00000032ff007e24 */ /* 0x003fe2000f8e00ff */
[----:B------:R-:W-:Y:S01]  /*2320*/  UMOV UR5, 0xc0000010 ;  /* 0xc000001000057882 */ /* 0x000fe20000000000 */
[----:B------:R-:W-:Y:S01]  /*2330*/  UMOV UR7, 0xc0000010 ;  /* 0xc000001000077882 */ /* 0x000fe20000000000 */
[----:B------:R-:W-:-:S02]  /*2340*/  UIADD3 UR8, UR6, 0x20, URZ ;  /* 0x0000002006087890 */ /* 0x000fc4000fffe03f */
[----:B------:R-:W-:Y:S01]  /*2350*/  UIADD3 UR9, UR6, 0x40, URZ ;  /* 0x0000004006097890 */ /* 0x000fe2000fffe03f */
[----:B------:R-:W-:Y:S02]  /*2360*/  ISETP.GE.AND P1, PT, R0, 0x1, PT ;  /* 0x000000010000780c */ /* 0x000fe40003f26270 */
[----:B------:R-:W-:Y:S01]  /*2370*/  HGMMA.64x16x16.F32.BF16 R40, gdesc[UR4], RZ, !UPT, gsb0 ;  /* 0x00200000042879f0 */ /* 0x000fe2000c0018ff */
[----:B------:R-:W-:Y:S01]  /*2380*/  UMOV UR7, 0xc0000010 ;  /* 0xc000001000077882 */ /* 0x000fe20000000000 */
[----:B------:R-:W-:Y:S01]  /*2390*/  UMOV UR6, UR8 ;  /* 0x0000000800067c82 */ /* 0x000fe20008000000 */
[----:B------:R-:W-:Y:S02]  /*23a0*/  WARPGROUP.DEPBAR.LE gsb0, 0x0 ;  /* 0x00008000000079c5 */ /* 0x000fe40000010000 */
[----:B------:R-:W-:-:S06]  /*23b0*/  WARPGROUP.ARRIVE ;  /* 0x00000000000079c5 */ /* 0x000fcc0000000000 */
[----:B------:R-:W-:Y:S01]  /*23c0*/  HGMMA.64x16x16.F32.BF16 R32, gdesc[UR4], RZ, !UPT, gsb0 ;  /* 0x00200000042079f0 */ /* 0x000fe2000c0018ff */
[----:B------:R-:W-:Y:S01]  /*23d0*/  UMOV UR6, UR9 ;  /* 0x0000000900067c82 */ /* 0x000fe20008000000 */
[----:B------:R-:W-:Y:S01]  /*23e0*/  UMOV UR7, 0xc0000010 ;  /* 0xc000001000077882 */ /* 0x000fe20000000000 */
[----:B------:R-:W-:Y:S02]  /*23f0*/  WARPGROUP.DEPBAR.LE gsb0, 0x0 ;  /* 0x00008000000079c5 */ /* 0x000fe40000010000 */
[----:B------:R-:W-:-:S06]  /*2400*/  WARPGROUP.ARRIVE ;  /* 0x00000000000079c5 */ /* 0x000fcc0000000000 */
[----:B------:R-:W-:Y:S03]  /*2410*/  HGMMA.64x16x16.F32.BF16 R24, gdesc[UR4], RZ, !UPT, gsb0 ;  /* 0x00200000041879f0 */ /* 0x000fe6000c0018ff */
[----:B------:R-:W-:Y:S02]  /*2420*/  WARPGROUP.DEPBAR.LE gsb0, 0x0 ;  /* 0x00008000000079c5 */ /* 0x000fe40000010000 */
[----:B------:R-:W-:Y:S05]  /*2430*/  @!P1 BRA `(.L_x_25) ;  /* 0x0000000000ec9947 */ /* 0x000fea0003800000 */
[----:B------:R-:W-:Y:S01]  /*2440*/  UIADD3 UR4, UR44, 0x1, URZ ;  /* 0x000000012c047890 */ /* 0x000fe2000fffe03f */
[----:B------:R-:W-:Y:S02]  /*2450*/  IMAD.U32 R0, RZ, RZ, UR50 ;  /* 0x00000032ff007e24 */ /* 0x000fe4000f8e00ff */
[----:B------:R-:W-:Y:S01]  /*2460*/  IMAD.U32 R3, RZ, RZ, UR44 ;  /* 0x0000002cff037e24 */ /* 0x000fe2000f8e00ff */
[----:B------:R-:W-:-:S04]  /*2470*/  UISETP.NE.AND UP0, UPT, UR4, 0x40, UPT ;  /* 0x000000400400788c */ /* 0x000fc8000bf05270 */
[----:B------:R-:W-:Y:S02]  /*2480*/  USEL UR5, URZ, 0x1, UP0 ;  /* 0x000000013f057887 */ /* 0x000fe40008000000 */
[----:B------:R-:W-:Y:S02]  /*2490*/  USEL UR8, UR4, URZ, UP0 ;  /* 0x0000003f04087287 */ /* 0x000fe40008000000 */
[----:B------:R-:W-:-:S06]  /*24a0*/  ULOP3.LUT UR5, UR46, UR5, URZ, 0x3c, !UPT ;  /* 0x000000052e057292 */ /* 0x000fcc000f8e3c3f */
[----:B------:R-:W-:-:S07]  /*24b0*/  IMAD.U32 R6, RZ, RZ, UR5 ;  /* 0x00000005ff067e24 */ /* 0x000fce000f8e00ff */
.L_x_32:
[----:B------:R-:W-:Y:S05]  /*24c0*/  @!P0 BRA `(.L_x_26) ;  /* 0x0000000000048947 */ /* 0x000fea0003800000 */
[----:B------:R-:W-:Y:S01]  /*24d0*/  BPT.TRAP 0x1 ;  /* 0x000000040000795c */ /* 0x000fe20000300000 */
.L_x_26:
[----:B------:R-:W-:Y:S01]  /*24e0*/  ULEA UR4, UR8, UR41, 0x3 ;  /* 0x0000002908047291 */ /* 0x000fe2000f8e183f */
[----:B------:R-:W-:-:S08]  /*24f0*/  SHF.L.U32 R4, R6, 0x1f, RZ ;  /* 0x0000001f06047819 */ /* 0x000fd000000006ff */
[----:B------:R0:W1:Y:S01]  /*2500*/  SYNCS.PHASECHK.TRANS64.TRYWAIT P1, [UR4], R4 ;  /* 0x00000004ff0075a7 */ /* 0x0000620008020144 */
[----:B------:R-:W-:Y:S05]  /*2510*/  @!P0 BRA `(.L_x_27) ;  /* 0x0000000000048947 */ /* 0x000fea0003800000 */
[----:B------:R-:W-:Y:S01]  /*2520*/  BPT.TRAP 0x1 ;  /* 0x000000040000795c */ /* 0x000fe20000300000 */
.L_x_27:
[----:B-1----:R-:W-:Y:S05]  /*2530*/  @P1 BRA `(.L_x_28) ;  /* 0x0000000000081947 */ /* 0x002fea0003800000 */
[----:B------:R-:W1:Y:S02]  /*2540*/  SYNCS.PHASECHK.TRANS64.TRYWAIT P1, [UR4], R4 ;  /* 0x00000004ff0075a7 */ /* 0x000e640008020144 */
[----:B-1----:R-:W-:Y:S05]  /*2550*/  @!P1 BRA `(.L_x_29) ;  /* 0x00000058004c9947 */ /* 0x002fea0003800000 */
.L_x_28:
[----:B------:R-:W-:Y:S01]  /*2560*/  ULEA UR4, UR8, UR47, 0x7 ;  /* 0x0000002f08047291 */ /* 0x000fe2000f8e383f */
[----:B------:R-:W-:Y:S01]  /*2570*/  WARPGROUP.ARRIVE ;  /* 0x00000000000079c5 */ /* 0x000fe20000000000 */
[----:B------:R-:W-:Y:S01]  /*2580*/  UIMAD UR6, UR8, 0x60, UR48 ;  /* 0x00000060080678a4 */ /* 0x000fe2000f8e0230 */
[----:B------:R-:W-:Y:S01]  /*2590*/  UMOV UR5, 0xc0000010 ;  /* 0xc000001000057882 */ /* 0x000fe20000000000 */
[----:B------:R-:W-:Y:S02]  /*25a0*/  UMOV UR7, 0xc0000010 ;  /* 0xc000001000077882 */ /* 0x000fe40000000000 */
[----:B------:R-:W-:Y:S02]  /*25b0*/  UIADD3 UR9, UR6, 0x20, URZ ;  /* 0x0000002006097890 */ /* 0x000fe4000fffe03f */
[----:B------:R-:W-:-:S03]  /*25c0*/  UIADD3 UR10, UR6, 0x40, URZ ;  /* 0x00000040060a7890 */ /* 0x000fc6000fffe03f */
[----:B------:R-:W-:Y:S01]  /*25d0*/  HGMMA.64x16x16.F32.BF16 R40, gdesc[UR4], R40, gsb0 ;  /* 0x00200000042879f0 */ /* 0x000fe20008001828 */
[----:B------:R-:W-:Y:S01]  /*25e0*/  UMOV UR7, 0xc0000010 ;  /* 0xc000001000077882 */ /* 0x000fe20000000000 */
[----:B------:R-:W-:Y:S01]  /*25f0*/  UMOV UR6, UR9 ;  /* 0x0000000900067c82 */ /* 0x000fe20008000000 */
[----:B------:R-:W-:Y:S02]  /*2600*/  WARPGROUP.DEPBAR.LE gsb0, 0x0 ;  /* 0x00008000000079c5 */ /* 0x000fe40000010000 */
[----:B------:R-:W-:-:S06]  /*2610*/  WARPGROUP.ARRIVE ;  /* 0x00000000000079c5 */ /* 0x000fcc0000000000 */
[----:B------:R-:W-:Y:S01]  /*2620*/  HGMMA.64x16x16.F32.BF16 R32, gdesc[UR4], R32, gsb0 ;  /* 0x00200000042079f0 */ /* 0x000fe20008001820 */
[----:B------:R-:W-:Y:S01]  /*2630*/  UMOV UR6, UR10 ;  /* 0x0000000a00067c82 */ /* 0x000fe20008000000 */
[----:B------:R-:W-:Y:S01]  /*2640*/  UMOV UR7, 0xc0000010 ;  /* 0xc000001000077882 */ /* 0x000fe20000000000 */
[----:B------:R-:W-:Y:S02]  /*2650*/  WARPGROUP.DEPBAR.LE gsb0, 0x0 ;  /* 0x00008000000079c5 */ /* 0x000fe40000010000 */
[----:B------:R-:W-:-:S06]  /*2660*/  WARPGROUP.ARRIVE ;  /* 0x00000000000079c5 */ /* 0x000fcc0000000000 */
[----:B------:R-:W-:Y:S03]  /*2670*/  HGMMA.64x16x16.F32.BF16 R24, gdesc[UR4], R24, gsb0 ;  /* 0x00200000041879f0 */ /* 0x000fe60008001818 */
[----:B------:R-:W-:Y:S02]  /*2680*/  WARPGROUP.DEPBAR.LE gsb0, 0x0 ;  /* 0x00008000000079c5 */ /* 0x000fe40000010000 */
[----:B------:R-:W-:Y:S05]  /*2690*/  @!P0 BRA `(.L_x_30) ;  /* 0x0000000000048947 */ /* 0x000fea0003800000 */
[----:B------:R-:W-:Y:S01]  /*26a0*/  BPT.TRAP 0x1 ;  /* 0x000000040000795c */ /* 0x000fe20000300000 */
.L_x_30:
[----:B------:R-:W-:Y:S01]  /*26b0*/  ISETP.NE.AND P1, PT, R22, RZ, PT ;  /* 0x000000ff1600720c */ /* 0x000fe20003f25270 */
[----:B------:R-:W-:-:S12]  /*26c0*/  UISETP.GT.U32.AND UP0, UPT, UR36, 0x1, UPT ;  /* 0x000000012400788c */ /* 0x000fd8000bf04070 */
[----:B01----:R-:W-:-:S05]  /*26d0*/  @P1 LEA R4, R3, UR41, 0x3 ;  /* 0x0000002903041c11 */ /* 0x003fca000f8e18ff */
[----:B------:R-:W-:-:S05]  /*26e0*/  @P1 VIADD R4, R4, 0x200 ;  /* 0x0000020004041836 */ /* 0x000fca0000000000 */
[----:B------:R-:W-:-:S04]  /*26f0*/  @P1 PRMT R4, R23, 0x654, R4 ;  /* 0x0000065417041816 */ /* 0x000fc80000000004 */
[----:B------:R0:W-:Y:S01]  /*2700*/  @P1 SYNCS.ARRIVE.TRANS64.RED.A1T0 RZ, [R4+URZ], RZ ;  /* 0x000000ff04ff19a7 */ /* 0x0001e2000810043f */
[----:B------:R-:W-:-:S13]  /*2710*/  PLOP3.LUT P1, PT, PT, PT, UP0, 0x80, 0x0 ;  /* 0x000000000000781c */ /* 0x000fda0003f2f008 */
[----:B0-----:R-:W-:Y:S05]  /*2720*/  @P1 BRA `(.L_x_31) ;  /* 0x0000000000041947 */ /* 0x001fea0003800000 */
[----:B------:R-:W-:Y:S01]  /*2730*/  BPT.TRAP 0x1 ;  /* 0x000000040000795c */ /* 0x000fe20000300000 */
.L_x_31:
[----:B------:R-:W-:Y:S01]  /*2740*/  UIADD3 UR8, UR8, 0x1, URZ ;  /* 0x0000000108087890 */ /* 0x000fe2000fffe03f */
[C---:B------:R-:W-:Y:S01]  /*2750*/  ISETP.GT.AND P2, PT, R0.reuse, 0x1, PT ;  /* 0x000000010000780c */ /* 0x040fe20003f44270 */
[----:B------:R-:W-:Y:S02]  /*2760*/  VIADD R3, R3, 0x1 ;  /* 0x0000000103037836 */ /* 0x000fe40000000000 */
[----:B------:R-:W-:Y:S01]  /*2770*/  UISETP.NE.AND UP0, UPT, UR8, 0x40, UPT ;  /* 0x000000400800788c */ /* 0x000fe2000bf05270 */
[----:B------:R-:W-:Y:S02]  /*2780*/  VIADD R0, R0, 0xffffffff ;  /* 0xffffffff00007836 */ /* 0x000fe40000000000 */
[C---:B------:R-:W-:Y:S01]  /*2790*/  ISETP.NE.AND P1, PT, R3.reuse, 0x40, PT ;  /* 0x000000400300780c */ /* 0x040fe20003f25270 */
[----:B------:R-:W-:Y:S02]  /*27a0*/  USEL UR4, URZ, 0x1, UP0 ;  /* 0x000000013f047887 */ /* 0x000fe40008000000 */
[----:B------:R-:W-:Y:S01]  /*27b0*/  USEL UR8, UR8, URZ, UP0 ;  /* 0x0000003f08087287 */ /* 0x000fe20008000000 */
[----:B------:R-:W-:-:S03]  /*27c0*/  SEL R3, R3, RZ, P1 ;  /* 0x000000ff03037207 */ /* 0x000fc60000800000 */
[----:B------:R-:W-:Y:S01]  /*27d0*/  LOP3.LUT R6, R6, UR4, RZ, 0x3c, !PT ;  /* 0x0000000406067c12 */ /* 0x000fe2000f8e3cff */
[----:B------:R-:W-:Y:S07]  /*27e0*/  @P2 BRA `(.L_x_32) ;  /* 0xfffffffc00342947 */ /* 0x000fee000383ffff */
.L_x_25:
[----:B------:R-:W0:Y:S01]  /*27f0*/  LDC R0, c[0x0][0x28c] ;  /* 0x0000a300ff007b82 */ /* 0x000e220000000800 */
[----:B------:R1:W-:Y:S01]  /*2800*/  SYNCS.ARRIVE.TRANS64.A1T0 RZ, [R61+UR52], RZ ;  /* 0x000000ff3dff79a7 */ /* 0x0003e20008100034 */
[----:B0-----:R-:W-:-:S13]  /*2810*/  ISETP.GE.AND P1, PT, R0, 0x1, PT ;  /* 0x000000010000780c */ /* 0x001fda0003f26270 */
[----:B-1----:R-:W-:Y:S05]  /*2820*/  @!P1 BRA `(.L_x_33) ;  /* 0x0000000000409947 */ /* 0x002fea0003800000 */
[----:B------:R-:W-:Y:S05]  /*2830*/  @!P0 BRA `(.L_x_34) ;  /* 0x0000000000048947 */ /* 0x000fea0003800000 */
[----:B------:R-:W-:Y:S01]  /*2840*/  BPT.TRAP 0x1 ;  /* 0x000000040000795c */ /* 0x000fe20000300000 */
.L_x_34:
[----:B------:R-:W-:Y:S01]  /*2850*/  ISETP.NE.AND P0, PT, R22, RZ, PT ;  /* 0x000000ff1600720c */ /* 0x000fe20003f05270 */
[----:B------:R-:W-:-:S12]  /*2860*/  IMAD.U32 R3, RZ, RZ, UR41 ;  /* 0x00000029ff037e24 */ /* 0x000fd8000f8e00ff */
[----:B------:R-:W-:-:S05]  /*2870*/  VOTEU.ANY UP0, P0 ;  /* 0x00000000003f7886 */ /* 0x000fca0000000100 */
[----:B------:R-:W-:Y:S02]  /*2880*/  @UP0 UIADD3 UR4, UR50, UR44, URZ ;  /* 0x0000002c32040290 */ /* 0x000fe4000fffe03f */
[----:B------:R-:W-:-:S04]  /*2890*/  UISETP.GT.U32.AND UP0, UPT, UR36, 0x1, UPT ;  /* 0x000000012400788c */ /* 0x000fc8000bf04070 */
[----:B------:R-:W-:-:S04]  /*28a0*/  IMAD.U32 R0, RZ, RZ, UR4 ;  /* 0x00000004ff007e24 */ /* 0x000fc8000f8e00ff */
[----:B------:R-:W-:-:S05]  /*28b0*/  @P0 IMAD.SHL.U32 R0, R0, 0x8, RZ ;  /* 0x0000000800000824 */ /* 0x000fca00078e00ff */
[----:B------:R-:W-:-:S04]  /*28c0*/  @P0 LOP3.LUT R0, R0, 0x1f8, RZ, 0xc0, !PT ;  /* 0x000001f800000812 */ /* 0x000fc800078ec0ff */
[----:B------:R-:W-:-:S04]  /*28d0*/  @P0 IADD3 R0, R3, 0x200, R0 ;  /* 0x0000020003000810 */ /* 0x000fc80007ffe000 */
[----:B------:R-:W-:-:S04]  /*28e0*/  @P0 PRMT R0, R23, 0x654, R0 ;  /* 0x0000065417000816 */ /* 0x000fc80000000000 */
[----:B------:R0:W-:Y:S01]  /*28f0*/  @P0 SYNCS.ARRIVE.TRANS64.RED.A1T0 RZ, [R0+URZ], RZ ;  /* 0x000000ff00ff09a7 */ /* 0x0001e2000810043f */
[----:B------:R-:W-:-:S13]  /*2900*/  PLOP3.LUT P0, PT, PT, PT, UP0, 0x80, 0x0 ;  /* 0x000000000000781c */ /* 0x000fda0003f0f008 */
[----:B0-----:R-:W-:Y:S05]  /*2910*/  @P0 BRA `(.L_x_33) ;  /* 0x0000000000040947 */ /* 0x001fea0003800000 */
[----:B------:R-:W-:Y:S01]  /*2920*/  BPT.TRAP 0x1 ;  /* 0x000000040000795c */ /* 0x000fe20000300000 */
.L_x_33:
[----:B------:R-:W-:Y:S02]  /*2930*/  SHF.L.U32 R0, R60, 0x1f, RZ ;  /* 0x0000001f3c007819 */ /* 0x000fe400000006ff */
[----:B------:R-:W-:Y:S02]  /*2940*/  SHF.R.S32.HI R9, RZ, 0x1f, R19 ;  /* 0x0000001fff097819 */ /* 0x000fe40000011413 */
[----:B------:R-:W0:Y:S02]  /*2950*/  SYNCS.PHASECHK.TRANS64.TRYWAIT P0, [R57+URZ+0x8], R0 ;  /* 0x00000800390075a7 */ /* 0x000e24000800017f */
[----:B0-----:R-:W-:Y:S05]  /*2960*/  @!P0 BRA `(.L_x_35) ;  /* 0x0000005400608947 */ /* 0x001fea0003800000 */
.L_x_169:
[----:B------:R-:W-:Y:S01]  /*2970*/  ULDC.64 UR4, c[0x0][0x5d0] ;  /* 0x0001740000047ab9 */ /* 0x000fe20000000a00 */
[----:B------:R-:W-:Y:S01]  /*2980*/  ULDC UR6, c[0x0][0x284] ;  /* 0x0000a10000067ab9 */ /* 0x000fe20000000800 */
[----:B0-----:R-:W-:Y:S02]  /*2990*/  IMAD R0, R9, UR4, RZ ;  /* 0x0000000409007c24 */ /* 0x001fe4000f8e02ff */
[----:B------:R-:W-:Y:S02]  /*29a0*/  IMAD R10, R2, 0x30, RZ ;  /* 0x00000030020a7824 */ /* 0x000fe400078e02ff */
[C---:B------:R-:W-:Y:S02]  /*29b0*/  IMAD R5, R19.reuse, UR5, R0 ;  /* 0x0000000513057c24 */ /* 0x040fe4000f8e0200 */
[----:B------:R-:W-:Y:S01]  /*29c0*/  IMAD.SHL.U32 R0, R18, 0x40, RZ ;  /* 0x0000004012007824 */ /* 0x000fe200078e00ff */
[----:B------:R-:W-:Y:S01]  /*29d0*/  SHF.R.S32.HI R11, RZ, 0x1f, R10 ;  /* 0x0000001fff0b7819 */ /* 0x000fe2000001140a */
[----:B------:R-:W-:Y:S01]  /*29e0*/  IMAD.WIDE.U32 R2, R19, UR4, R52 ;  /* 0x0000000413027c25 */ /* 0x000fe2000f8e0034 */
[----:B------:R-:W-:-:S02]  /*29f0*/  ULDC.64 UR4, c[0x0][0x5c8] ;  /* 0x0001720000047ab9 */ /* 0x000fc40000000a00 */
[----:B------:R-:W-:Y:S01]  /*2a00*/  ISETP.GE.AND P0, PT, R0, UR6, PT ;  /* 0x0000000600007c0c */ /* 0x000fe2000bf06270 */
[----:B------:R-:W-:Y:S01]  /*2a10*/  ULDC UR6, c[0x0][0x288] ;  /* 0x0000a20000067ab9 */ /* 0x000fe20000000800 */
[----:B------:R-:W-:Y:S01]  /*2a20*/  IADD3 R2, P1, R10, R2, RZ ;  /* 0x000000020a027210 */ /* 0x000fe20007f3e0ff */
[----:B------:R-:W-:Y:S01]  /*2a30*/  IMAD.WIDE R14, R18, 0x40, R50 ;  /* 0x00000040120e7825 */ /* 0x000fe200078e0232 */
[----:B------:R-:W-:Y:S02]  /*2a40*/  ISETP.GE.OR P0, PT, R10, UR6, P0 ;  /* 0x000000060a007c0c */ /* 0x000fe40008706670 */
[----:B------:R-:W-:Y:S01]  /*2a50*/  IADD3.X R3, R11, R3, R5, P1, !PT ;  /* 0x000000030b037210 */ /* 0x000fe20000ffe405 */
[----:B------:R-:W-:-:S04]  /*2a60*/  IMAD R7, R15, UR4, RZ ;  /* 0x000000040f077c24 */ /* 0x000fc8000f8e02ff */
[C---:B------:R-:W-:Y:S02]  /*2a70*/  IMAD R7, R14.reuse, UR5, R7 ;  /* 0x000000050e077c24 */ /* 0x040fe4000f8e0207 */
[----:B------:R-:W-:-:S04]  /*2a80*/  IMAD.WIDE.U32 R20, R14, UR4, R2 ;  /* 0x000000040e147c25 */ /* 0x000fc8000f8e0002 */
[----:B------:R-:W-:Y:S05]  /*2a90*/  @P0 BRA `(.L_x_36) ;  /* 0x0000001800780947 */ /* 0x000fea0003800000 */
[----:B-----5:R-:W-:Y:S01]  /*2aa0*/  FSETP.NEU.AND P1, PT, R49, RZ, PT ;  /* 0x000000ff3100720b */ /* 0x020fe20003f2d000 */
[----:B------:R-:W-:Y:S01]  /*2ab0*/  IMAD.IADD R62, R56, 0x1, -R10 ;  /* 0x00000001383e7824 */ /* 0x000fe200078e0a0a */
[----:B------:R-:W-:Y:S01]  /*2ac0*/  BSSY B0, `(.L_x_36) ;  /* 0x000019b000007945 */ /* 0x000fe20003800000 */
[----:B------:R-:W-:Y:S02]  /*2ad0*/  IMAD.IADD R0, R59, 0x1, -R0 ;  /* 0x000000013b007824 */ /* 0x000fe400078e0a00 */
[----:B------:R-:W-:Y:S01]  /*2ae0*/  IMAD.IADD R5, R21, 0x1, R7 ;  /* 0x0000000115057824 */ /* 0x000fe200078e0207 */
[----:B------:R-:W-:-:S04]  /*2af0*/  ISETP.GT.AND P0, PT, R62, RZ, PT ;  /* 0x000000ff3e00720c */ /* 0x000fc80003f04270 */
[----:B------:R-:W-:-:S03]  /*2b00*/  ISETP.GT.AND P2, PT, R0, RZ, P0 ;  /* 0x000000ff0000720c */ /* 0x000fc60000744270 */
[----:B------:R-:W-:Y:S10]  /*2b10*/  @!P1 BRA `(.L_x_37) ;  /* 0x00000010008c9947 */ /* 0x000ff40003800000 */
[----:B------:R-:W0:Y:S01]  /*2b20*/  LDC.64 R64, c[0x0][0x5b8] ;  /* 0x00016e00ff407b82 */ /* 0x000e220000000a00 */
[----:B------:R-:W-:-:S07]  /*2b30*/  ULDC.64 UR4, c[0x0][0x5c0] ;  /* 0x0001700000047ab9 */ /* 0x000fce0000000a00 */
[----:B------:R-:W1:Y:S08]  /*2b40*/  LDC.64 R66, c[0x0][0x5b0] ;  /* 0x00016c00ff427b82 */ /* 0x000e700000000a00 */
[----:B------:R-:W2:Y:S01]  /*2b50*/  LDC.64 R68, c[0x0][0x5a8] ;  /* 0x00016a00ff447b82 */ /* 0x000ea20000000a00 */
[-C--:B0-----:R-:W-:Y:S02]  /*2b60*/  IMAD R4, R9, R64.reuse, RZ ;  /* 0x0000004009047224 */ /* 0x081fe400078e02ff */
[----:B------:R-:W-:-:S04]  /*2b70*/  IMAD.WIDE.U32 R2, R19, R64, R52 ;  /* 0x0000004013027225 */ /* 0x000fc800078e0034 */
[----:B------:R-:W-:Y:S01]  /*2b80*/  IMAD R21, R19, R65, R4 ;  /* 0x0000004113157224 */ /* 0x000fe200078e0204 */
[----:B------:R-:W-:Y:S01]  /*2b90*/  IADD3 R6, P1, R10, R2, RZ ;  /* 0x000000020a067210 */ /* 0x000fe20007f3e0ff */
[----:B-1----:R-:W-:-:S03]  /*2ba0*/  IMAD R2, R15, R66, RZ ;  /* 0x000000420f027224 */ /* 0x002fc600078e02ff */
[----:B------:R-:W-:Y:S01]  /*2bb0*/  IADD3.X R7, R11, R3, R21, P1, !PT ;  /* 0x000000030b077210 */ /* 0x000fe20000ffe415 */
[C---:B------:R-:W-:Y:S02]  /*2bc0*/  IMAD R63, R14.reuse, R67, R2 ;  /* 0x000000430e3f7224 */ /* 0x040fe400078e0202 */
[----:B------:R-:W-:-:S04]  /*2bd0*/  IMAD.WIDE.U32 R2, R14, R66, R6 ;  /* 0x000000420e027225 */ /* 0x000fc800078e0006 */
[----:B------:R-:W-:Y:S01]  /*2be0*/  IMAD.IADD R3, R3, 0x1, R63 ;  /* 0x0000000103037824 */ /* 0x000fe200078e023f */
[----:B--2---:R-:W-:-:S04]  /*2bf0*/  LEA R8, P1, R2, R68, 0x1 ;  /* 0x0000004402087211 */ /* 0x004fc800078208ff */
[----:B------:R-:W-:-:S05]  /*2c00*/  LEA.HI.X R9, R2, R69, R3, 0x1, P1 ;  /* 0x0000004502097211 */ /* 0x000fca00008f0c03 */
[----:B------:R-:W2:Y:S01]  /*2c10*/  @P2 LDG.E.LTC128B.U16 R18, desc[UR56][R8.64] ;  /* 0x0000003808122981 */ /* 0x000ea2000c1e1520 */
[----:B------:R-:W-:Y:S01]  /*2c20*/  IMAD.WIDE.U32 R2, R14, R66, R10 ;  /* 0x000000420e027225 */ /* 0x000fe200078e000a */
[----:B------:R-:W-:Y:S02]  /*2c30*/  BSSY B1, `(.L_x_38) ;  /* 0x0000015000017945 */ /* 0x000fe40003800000 */
[----:B------:R-:W-:-:S04]  /*2c40*/  IADD3 R12, P1, R52, R2, RZ ;  /* 0x00000002340c7210 */ /* 0x000fc80007f3e0ff */
[----:B------:R-:W-:Y:S02]  /*2c50*/  IADD3.X R13, R53, R63, R3, P1, !PT ;  /* 0x0000003f350d7210 */ /* 0x000fe40000ffe403 */
[----:B------:R-:W-:Y:S01]  /*2c60*/  LEA R4, P1, R20, UR4, 0x1 ;  /* 0x0000000414047c11 */ /* 0x000fe2000f8208ff */
[----:B------:R-:W-:-:S03]  /*2c70*/  IMAD.WIDE.U32 R12, R19, R64, R12 ;  /* 0x00000040130c7225 */ /* 0x000fc600078e000c */
[----:B------:R-:W-:Y:S02]  /*2c80*/  LEA.HI.X R5, R20, UR5, R5, 0x1, P1 ;  /* 0x0000000514057c11 */ /* 0x000fe400088f0c05 */
[----:B------:R-:W-:-:S04]  /*2c90*/  ISETP.GT.AND P1, PT, R62, 0x1, PT ;  /* 0x000000013e00780c */ /* 0x000fc80003f24270 */
[----:B------:R-:W-:Y:S01]  /*2ca0*/  ISETP.GT.AND P3, PT, R0, RZ, P1 ;  /* 0x000000ff0000720c */ /* 0x000fe20000f64270 */
[----:B--2---:R-:W-:-:S04]  /*2cb0*/  IMAD.U32 R2, R18, 0x10000, RZ ;  /* 0x0001000012027824 */ /* 0x004fc800078e00ff */
[----:B------:R-:W-:Y:S01]  /*2cc0*/  FMUL R3, R2, R49 ;  /* 0x0000003102037220 */ /* 0x000fe20000400000 */
[----:B------:R-:W-:-:S03]  /*2cd0*/  LEA R2, P4, R12, R68, 0x1 ;  /* 0x000000440c027211 */ /* 0x000fc600078808ff */
[----:B------:R-:W-:-:S05]  /*2ce0*/  FFMA R3, R40, R48, R3 ;  /* 0x0000003028037223 */ /* 0x000fca0000000003 */
[----:B------:R-:W-:Y:S01]  /*2cf0*/  F2FP.BF16.F32.PACK_AB R8, RZ, R3 ;  /* 0x00000003ff08723e */ /* 0x000fe200000010ff */
[----:B------:R-:W-:-:S03]  /*2d00*/  IMAD.IADD R3, R21, 0x1, R13 ;  /* 0x0000000115037824 */ /* 0x000fc600078e020d */
[----:B------:R-:W-:Y:S01]  /*2d10*/  PRMT R9, R8, 0x7610, R9 ;  /* 0x0000761008097816 */ /* 0x000fe20000000009 */
[----:B------:R-:W-:Y:S01]  /*2d20*/  IMAD.SHL.U32 R8, R66, 0x8, RZ ;  /* 0x0000000842087824 */ /* 0x000fe200078e00ff */
[----:B------:R-:W-:-:S03]  /*2d30*/  LEA.HI.X R3, R12, R69, R3, 0x1, P4 ;  /* 0x000000450c037211 */ /* 0x000fc600020f0c03 */
[----:B------:R0:W-:Y:S02]  /*2d40*/  @P2 STG.E.U16 desc[UR56][R4.64], R9 ;  /* 0x0000000904002986 */ /* 0x0001e4000c101538 */
[----:B0-----:R-:W-:Y:S01]  /*2d50*/  SHF.L.U64.HI R9, R66, 0x3, R67 ;  /* 0x0000000342097819 */ /* 0x001fe20000010243 */
[----:B------:R-:W-:Y:S06]  /*2d60*/  @!P3 BRA `(.L_x_39) ;  /* 0x000000000004b947 */ /* 0x000fec0003800000 */
[----:B------:R0:W5:Y:S02]  /*2d70*/  LDG.E.LTC128B.U16 R18, desc[UR56][R2.64+0x2] ;  /* 0x0000023802127981 */ /* 0x000164000c1e1520 */
.L_x_39:
[----:B------:R-:W-:Y:S05]  /*2d80*/  BSYNC B1 ;  /* 0x0000000000017941 */ /* 0x000fea0003800000 */
.L_x_38:
[----:B------:R-:W-:Y:S01]  /*2d90*/  IMAD.WIDE.U32 R8, R14, R66, R8 ;  /* 0x000000420e087225 */ /* 0x000fe200078e0008 */
[----:B------:R-:W-:-:S03]  /*2da0*/  ISETP.GT.AND P0, PT, R0, 0x8, P0 ;  /* 0x000000080000780c */ /* 0x000fc60000704270 */
[----:B-----5:R-:W-:Y:S01]  /*2db0*/  IMAD.U32 R12, R18, 0x10000, RZ ;  /* 0x00010000120c7824 */ /* 0x020fe200078e00ff */
[----:B------:R-:W-:Y:S01]  /*2dc0*/  IADD3 R6, P2, R6, R8, RZ ;  /* 0x0000000806067210 */ /* 0x000fe20007f5e0ff */
[----:B------:R-:W-:Y:S02]  /*2dd0*/  IMAD.IADD R63, R63, 0x1, R9 ;  /* 0x000000013f3f7824 */ /* 0x000fe400078e0209 */
[----:B------:R-:W-:Y:S02]  /*2de0*/  FMUL R12, R12, R49 ;  /* 0x000000310c0c7220 */ /* 0x000fe40000400000 */
[----:B------:R-:W-:Y:S02]  /*2df0*/  IMAD.X R7, R63, 0x1, R7, P2 ;  /* 0x000000013f077824 */ /* 0x000fe400010e0607 */
[----:B------:R-:W-:Y:S01]  /*2e00*/  FFMA R41, R41, R48, R12 ;  /* 0x0000003029297223 */ /* 0x000fe2000000000c */
[----:B------:R-:W-:-:S04]  /*2e10*/  LEA R12, P2, R6, R68, 0x1 ;  /* 0x00000044060c7211 */ /* 0x000fc800078408ff */
[----:B------:R-:W-:Y:S02]  /*2e20*/  F2FP.BF16.F32.PACK_AB R41, RZ, R41 ;  /* 0x00000029ff29723e */ /* 0x000fe400000010ff */
[----:B------:R-:W-:-:S03]  /*2e30*/  LEA.HI.X R13, R6, R69, R7, 0x1, P2 ;  /* 0x00000045060d7211 */ /* 0x000fc600010f0c07 */
[----:B------:R1:W-:Y:S04]  /*2e40*/  @P3 STG.E.U16 desc[UR56][R4.64+0x2], R41 ;  /* 0x0000022904003986 */ /* 0x0003e8000c101538 */
[----:B------:R-:W2:Y:S01]  /*2e50*/  @P0 LDG.E.LTC128B.U16 R18, desc[UR56][R12.64] ;  /* 0x000000380c120981 */ /* 0x000ea2000c1e1520 */
[----:B------:R-:W-:Y:S01]  /*2e60*/  IADD3 R10, P2, P3, R52, R8, R10 ;  /* 0x00000008340a7210 */ /* 0x000fe20007b5e00a */
[----:B------:R-:W-:Y:S01]  /*2e70*/  BSSY B1, `(.L_x_40) ;  /* 0x0000011000017945 */ /* 0x000fe20003800000 */
[C---:B------:R-:W-:Y:S02]  /*2e80*/  SHF.L.U64.HI R9, R54.reuse, 0x1, R55 ;  /* 0x0000000136097819 */ /* 0x040fe40000010237 */
[----:B------:R-:W-:Y:S02]  /*2e90*/  IADD3.X R11, R53, R63, R11, P2, P3 ;  /* 0x0000003f350b7210 */ /* 0x000fe400017e640b */
[----:B------:R-:W-:-:S02]  /*2ea0*/  LEA R8, P2, R54, R4, 0x1 ;  /* 0x0000000436087211 */ /* 0x000fc400078408ff */
[----:B------:R-:W-:Y:S01]  /*2eb0*/  ISETP.GT.AND P1, PT, R0, 0x8, P1 ;  /* 0x000000080000780c */ /* 0x000fe20000f24270 */
[----:B------:R-:W-:-:S04]  /*2ec0*/  IMAD.WIDE.U32 R10, R19, R64, R10 ;  /* 0x00000040130a7225 */ /* 0x000fc800078e000a */
[----:B------:R-:W-:Y:S02]  /*2ed0*/  IMAD.X R9, R9, 0x1, R5, P2 ;  /* 0x0000000109097824 */ /* 0x000fe400010e0605 */
[----:B------:R-:W-:Y:S02]  /*2ee0*/  IMAD.IADD R11, R21, 0x1, R11 ;  /* 0x00000001150b7824 */ /* 0x000fe400078e020b */
[----:B--2---:R-:W-:-:S04]  /*2ef0*/  IMAD.U32 R6, R18, 0x10000, RZ ;  /* 0x0001000012067824 */ /* 0x004fc800078e00ff */
[----:B------:R-:W-:Y:S01]  /*2f00*/  FMUL R7, R6, R49 ;  /* 0x0000003106077220 */ /* 0x000fe20000400000 */
[----:B------:R-:W-:-:S03]  /*2f10*/  LEA R6, P3, R10, R68, 0x1 ;  /* 0x000000440a067211 */ /* 0x000fc600078608ff */
[----:B------:R-:W-:-:S05]  /*2f20*/  FFMA R7, R42, R48, R7 ;  /* 0x000000302a077223 */ /* 0x000fca0000000007 */
[----:B------:R-:W-:Y:S02]  /*2f30*/  F2FP.BF16.F32.PACK_AB R12, RZ, R7 ;  /* 0x00000007ff0c723e */ /* 0x000fe400000010ff */
[----:B------:R-:W-:-:S03]  /*2f40*/  LEA.HI.X R7, R10, R69, R11, 0x1, P3 ;  /* 0x000000450a077211 */ /* 0x000fc600018f0c0b */
[----:B------:R1:W-:Y:S01]  /*2f50*/  @P0 STG.E.U16 desc[UR56][R8.64], R12 ;  /* 0x0000000c08000986 */ /* 0x0003e2000c101538 */
[----:B------:R-:W-:Y:S05]  /*2f60*/  @!P1 BRA `(.L_x_41) ;  /* 0x0000000000049947 */ /* 0x000fea0003800000 */
[----:B------:R2:W5:Y:S02]  /*2f70*/  LDG.E.LTC128B.U16 R18, desc[UR56][R6.64+0x2] ;  /* 0x0000023806127981 */ /* 0x000564000c1e1520 */
.L_x_41:
[----:B------:R-:W-:Y:S05]  /*2f80*/  BSYNC B1 ;  /* 0x0000000000017941 */ /* 0x000fea0003800000 */
.L_x_40:
[----:B-----5:R-:W-:Y:S01]  /*2f90*/  IMAD.U32 R10, R18, 0x10000, RZ ;  /* 0x00010000120a7824 */ /* 0x020fe200078e00ff */
[----:B------:R-:W-:Y:S01]  /*2fa0*/  ISETP.GT.AND P0, PT, R62, 0x8, PT ;  /* 0x000000083e00780c */ /* 0x000fe20003f04270 */
[----:B------:R-:W-:Y:S02]  /*2fb0*/  BSSY B1, `(.L_x_42) ;  /* 0x0000008000017945 */ /* 0x000fe40003800000 */
[----:B------:R-:W-:Y:S01]  /*2fc0*/  FMUL R10, R10, R49 ;  /* 0x000000310a0a7220 */ /* 0x000fe20000400000 */
[----:B------:R-:W-:-:S03]  /*2fd0*/  ISETP.GT.AND P2, PT, R0, RZ, P0 ;  /* 0x000000ff0000720c */ /* 0x000fc60000744270 */
[----:B------:R-:W-:-:S05]  /*2fe0*/  FFMA R10, R43, R48, R10 ;  /* 0x000000302b0a7223 */ /* 0x000fca000000000a */
[----:B------:R-:W-:-:S05]  /*2ff0*/  F2FP.BF16.F32.PACK_AB R10, RZ, R10 ;  /* 0x0000000aff0a723e */ /* 0x000fca00000010ff */
[----:B------:R3:W-:Y:S01]  /*3000*/  @P1 STG.E.U16 desc[UR56][R8.64+0x2], R10 ;  /* 0x0000020a08001986 */ /* 0x0007e2000c101538 */
[----:B------:R-:W-:Y:S05]  /*3010*/  @!P2 BRA `(.L_x_43) ;  /* 0x000000000004a947 */ /* 0x000fea0003800000 */
[----:B------:R4:W5:Y:S02]  /*3020*/  LDG.E.LTC128B.U16 R18, desc[UR56][R2.64+0x10] ;  /* 0x0000103802127981 */ /* 0x000964000c1e1520 */
.L_x_43:
[----:B------:R-:W-:Y:S05]  /*3030*/  BSYNC B1 ;  /* 0x0000000000017941 */ /* 0x000fea0003800000 */
.L_x_42:
[----:B---3-5:R-:W-:Y:S01]  /*3040*/  IMAD.U32 R10, R18, 0x10000, RZ ;  /* 0x00010000120a7824 */ /* 0x028fe200078e00ff */
        /* <DEDUP_REMOVED lines=9> */
.L_x_45:
[----:B------:R-:W-:Y:S05]  /*30e0*/  BSYNC B1 ;  /* 0x0000000000017941 */ /* 0x000fea0003800000 */
.L_x_44:
[----:B-----5:R-:W-:Y:S01]  /*30f0*/  IMAD.U32 R10, R18, 0x10000, RZ ;  /* 0x00010000120a7824 */ /* 0x020fe200078e00ff */
[----:B------:R-:W-:Y:S01]  /*3100*/  ISETP.GT.AND P0, PT, R0, 0x8, P0 ;  /* 0x000000080000780c */ /* 0x000fe20000704270 */
[----:B------:R-:W-:Y:S02]  /*3110*/  BSSY B1, `(.L_x_46) ;  /* 0x0000007000017945 */ /* 0x000fe40003800000 */
[----:B------:R-:W-:-:S04]  /*3120*/  FMUL R10, R10, R49 ;  /* 0x000000310a0a7220 */ /* 0x000fc80000400000 */
[----:B------:R-:W-:-:S05]  /*3130*/  FFMA R10, R45, R48, R10 ;  /* 0x000000302d0a7223 */ /* 0x000fca000000000a */
[----:B------:R-:W-:-:S05]  /*3140*/  F2FP.BF16.F32.PACK_AB R10, RZ, R10 ;  /* 0x0000000aff0a723e */ /* 0x000fca00000010ff */
[----:B------:R0:W-:Y:S01]  /*3150*/  @P3 STG.E.U16 desc[UR56][R4.64+0x12], R10 ;  /* 0x0000120a04003986 */ /* 0x0001e2000c101538 */
[----:B------:R-:W-:Y:S05]  /*3160*/  @!P0 BRA `(.L_x_47) ;  /* 0x0000000000048947 */ /* 0x000fea0003800000 */
[----:B------:R0:W5:Y:S02]  /*3170*/  LDG.E.LTC128B.U16 R18, desc[UR56][R6.64+0x10] ;  /* 0x0000103806127981 */ /* 0x000164000c1e1520 */
.L_x_47:
[----:B------:R-:W-:Y:S05]  /*3180*/  BSYNC B1 ;  /* 0x0000000000017941 */ /* 0x000fea0003800000 */
.L_x_46:
[----:B0----5:R-:W-:Y:S01]  /*3190*/  IMAD.U32 R10, R18, 0x10000, RZ ;  /* 0x00010000120a7824 */ /* 0x021fe200078e00ff */
[----:B------:R-:W-:Y:S01]  /*31a0*/  ISETP.GT.AND P1, PT, R0, 0x8, P1 ;  /* 0x000000080000780c */ /* 0x000fe20000f24270 */
[----:B------:R-:W-:Y:S02]  /*31b0*/  BSSY B1, `(.L_x_48) ;  /* 0x0000007000017945 */ /* 0x000fe40003800000 */
[----:B---3--:R-:W-:-:S04]  /*31c0*/  FMUL R11, R10, R49 ;  /* 0x000000310a0b7220 */ /* 0x008fc80000400000 */
[----:B------:R-:W-:-:S05]  /*31d0*/  FFMA R11, R46, R48, R11 ;  /* 0x000000302e0b7223 */ /* 0x000fca000000000b */
[----:B------:R-:W-:-:S05]  /*31e0*/  F2FP.BF16.F32.PACK_AB R11, RZ, R11 ;  /* 0x0000000bff0b723e */ /* 0x000fca00000010ff */
[----:B------:R0:W-:Y:S01]  /*31f0*/  @P0 STG.E.U16 desc[UR56][R8.64+0x10], R11 ;  /* 0x0000100b08000986 */ /* 0x0001e2000c101538 */
[----:B------:R-:W-:Y:S05]  /*3200*/  @!P1 BRA `(.L_x_49) ;  /* 0x0000000000049947 */ /* 0x000fea0003800000 */
[----:B------:R3:W5:Y:S02]  /*3210*/  LDG.E.LTC128B.U16 R18, desc[UR56][R6.64+0x12] ;  /* 0x0000123806127981 */ /* 0x000764000c1e1520 */
.L_x_49:
[----:B------:R-:W-:Y:S05]  /*3220*/  BSYNC B1 ;  /* 0x0000000000017941 */ /* 0x000fea0003800000 */
.L_x_48:
        /* <DEDUP_REMOVED lines=10> */
.L_x_51:
[----:B------:R-:W-:Y:S05]  /*32d0*/  BSYNC B1 ;  /* 0x0000000000017941 */ /* 0x000fea0003800000 */
.L_x_50:
[----:B0----5:R-:W-:Y:S01]  /*32e0*/  IMAD.U32 R10, R18, 0x10000, RZ ;  /* 0x00010000120a7824 */ /* 0x021fe200078e00ff */
        /* <DEDUP_REMOVED lines=9> */
.L_x_53:
[----:B------:R-:W-:Y:S05]  /*3380*/  BSYNC B1 ;  /* 0x0000000000017941 */ /* 0x000fea0003800000 */
.L_x_52:
        /* <DEDUP_REMOVED lines=9> */
.L_x_55:
[----:B------:R-:W-:Y:S05]  /*3420*/  BSYNC B1 ;  /* 0x0000000000017941 */ /* 0x000fea0003800000 */
.L_x_54:
[----:B0----5:R-:W-:Y:S01]  /*3430*/  IMAD.U32 R10, R18, 0x10000, RZ ;  /* 0x00010000120a7824 */ /* 0x021fe200078e00ff */
        /* <DEDUP_REMOVED lines=8> */
.L_x_57:
[----:B------:R-:W-:Y:S05]  /*34c0*/  BSYNC B1 ;  /* 0x0000000000017941 */ /* 0x000fea0003800000 */
.L_x_56:
        /* <DEDUP_REMOVED lines=10> */
.L_x_59:
[----:B------:R-:W-:Y:S05]  /*3570*/  BSYNC B1 ;  /* 0x0000000000017941 */ /* 0x000fea0003800000 */
.L_x_58:
        /* <DEDUP_REMOVED lines=10> */
.L_x_61:
[----:B------:R-:W-:Y:S05]  /*3620*/  BSYNC B1 ;  /* 0x0000000000017941 */ /* 0x000fea0003800000 */
.L_x_60:
        /* <DEDUP_REMOVED lines=9> */
.L_x_63:
[----:B------:R-:W-:Y:S05]  /*36c0*/  BSYNC B1 ;  /* 0x0000000000017941 */ /* 0x000fea0003800000 */
.L_x_62:
        /* <DEDUP_REMOVED lines=9> */
.L_x_65:
[----:B------:R-:W-:Y:S05]  /*3760*/  BSYNC B1 ;  /* 0x0000000000017941 */ /* 0x000fea0003800000 */
.L_x_64:
        /* <DEDUP_REMOVED lines=10> */
.L_x_67:
[----:B------:R-:W-:Y:S05]  /*3810*/  BSYNC B1 ;  /* 0x0000000000017941 */ /* 0x000fea0003800000 */
.L_x_66:
        /* <DEDUP_REMOVED lines=10> */
.L_x_69:
[----:B------:R-:W-:Y:S05]  /*38c0*/  BSYNC B1 ;  /* 0x0000000000017941 */ /* 0x000fea0003800000 */
.L_x_68:
        /* <DEDUP_REMOVED lines=9> */
.L_x_71:
[----:B------:R-:W-:Y:S05]  /*3960*/  BSYNC B1 ;  /* 0x0000000000017941 */ /* 0x000fea0003800000 */
.L_x_70:
        /* <DEDUP_REMOVED lines=9> */
.L_x_73:
[----:B------:R-:W-:Y:S05]  /*3a00*/  BSYNC B1 ;  /* 0x0000000000017941 */ /* 0x000fea0003800000 */
.L_x_72:
        /* <DEDUP_REMOVED lines=10> */
.L_x_75:
[----:B------:R-:W-:Y:S05]  /*3ab0*/  BSYNC B1 ;  /* 0x0000000000017941 */ /* 0x000fea0003800000 */
.L_x_74:
        /* <DEDUP_REMOVED lines=10> */
.L_x_77:
[----:B------:R-:W-:Y:S05]  /*3b60*/  BSYNC B1 ;  /* 0x0000000000017941 */ /* 0x000fea0003800000 */
.L_x_76:
[----:B0---45:R-:W-:Y:S01]  /*3b70*/  IMAD.U32 R2, R18, 0x10000, RZ ;  /* 0x0001000012027824 */ /* 0x031fe200078e00ff */
        /* <DEDUP_REMOVED lines=8> */
.L_x_79:
[----:B------:R-:W-:Y:S05]  /*3c00*/  BSYNC B1 ;  /* 0x0000000000017941 */ /* 0x000fea0003800000 */
.L_x_78:
[----:B0----5:R-:W-:Y:S01]  /*3c10*/  IMAD.U32 R2, R18, 0x10000, RZ ;  /* 0x0001000012027824 */ /* 0x021fe200078e00ff */
[----:B------:R-:W-:Y:S01]  /*3c20*/  ISETP.GT.AND P1, PT, R0, 0x8, P1 ;  /* 0x000000080000780c */ /* 0x000fe20000f24270 */
[----:B------:R-:W-:Y:S02]  /*3c30*/  BSSY B1, `(.L_x_80) ;  /* 0x000000a000017945 */ /* 0x000fe40003800000 */
[----:B------:R-:W-:Y:S01]  /*3c40*/  FMUL R3, R2, R49 ;  /* 0x0000003102037220 */ /* 0x000fe20000400000 */
[----:B------:R-:W-:-:S03]  /*3c50*/  @P0 IMAD.MOV.U32 R2, RZ, RZ, R8 ;  /* 0x000000ffff020224 */ /* 0x000fc600078e0008 */
[----:B------:R-:W-:-:S05]  /*3c60*/  FFMA R3, R30, R48, R3 ;  /* 0x000000301e037223 */ /* 0x000fca0000000003 */
[----:B------:R-:W-:-:S04]  /*3c70*/  F2FP.BF16.F32.PACK_AB R3, RZ, R3 ;  /* 0x00000003ff03723e */ /* 0x000fc800000010ff */
[----:B-1----:R-:W-:Y:S01]  /*3c80*/  PRMT R4, R3, 0x7610, R4 ;  /* 0x0000761003047816 */ /* 0x002fe20000000004 */
[----:B------:R-:W-:-:S05]  /*3c90*/  @P0 IMAD.MOV.U32 R3, RZ, RZ, R9 ;  /* 0x000000ffff030224 */ /* 0x000fca00078e0009 */
[----:B------:R0:W-:Y:S01]  /*3ca0*/  @P0 STG.E.U16 desc[UR56][R2.64+0x50], R4 ;  /* 0x0000500402000986 */ /* 0x0001e2000c101538 */
[----:B------:R-:W-:Y:S05]  /*3cb0*/  @!P1 BRA `(.L_x_81) ;  /* 0x0000000000049947 */ /* 0x000fea0003800000 */
[----:B------:R1:W5:Y:S02]  /*3cc0*/  LDG.E.LTC128B.U16 R18, desc[UR56][R6.64+0x52] ;  /* 0x0000523806127981 */ /* 0x000364000c1e1520 */
.L_x_81:
[----:B------:R-:W-:Y:S05]  /*3cd0*/  BSYNC B1 ;  /* 0x0000000000017941 */ /* 0x000fea0003800000 */
.L_x_80:
[----:B------:R-:W-:Y:S05]  /*3ce0*/  @!P1 BRA `(.L_x_82) ;  /* 0x0000000400e09947 */ /* 0x000fea0003800000 */
[----:B-----5:R-:W-:-:S04]  /*3cf0*/  IMAD.U32 R18, R18, 0x10000, RZ ;  /* 0x0001000012127824 */ /* 0x020fc800078e00ff */
[----:B------:R-:W-:-:S04]  /*3d00*/  FMUL R18, R18, R49 ;  /* 0x0000003112127220 */ /* 0x000fc80000400000 */
[----:B------:R-:W-:-:S05]  /*3d10*/  FFMA R18, R31, R48, R18 ;  /* 0x000000301f127223 */ /* 0x000fca0000000012 */
[----:B------:R-:W-:-:S05]  /*3d20*/  F2FP.BF16.F32.PACK_AB R18, RZ, R18 ;  /* 0x00000012ff12723e */ /* 0x000fca00000010ff */
[----:B------:R0:W-:Y:S01]  /*3d30*/  STG.E.U16 desc[UR56][R8.64+0x52], R18 ;  /* 0x0000521208007986 */ /* 0x0001e2000c101538 */
[----:B------:R-:W-:Y:S05]  /*3d40*/  BRA `(.L_x_82) ;  /* 0x0000000400c87947 */ /* 0x000fea0003800000 */
.L_x_37:
[----:B------:R-:W-:Y:S01]  /*3d50*/  ULDC.64 UR4, c[0x0][0x5c0] ;  /* 0x0001700000047ab9 */ /* 0x000fe20000000a00 */
[----:B------:R-:W-:Y:S01]  /*3d60*/  ISETP.GT.AND P3, PT, R62, 0x1, PT ;  /* 0x000000013e00780c */ /* 0x000fe20003f64270 */
[-C--:B------:R-:W-:Y:S01]  /*3d70*/  FMUL R40, R40, R48.reuse ;  /* 0x0000003028287220 */ /* 0x080fe20000400000 */
[----:B------:R-:W-:Y:S01]  /*3d80*/  LEA R2, P1, R20, UR4, 0x1 ;  /* 0x0000000414027c11 */ /* 0x000fe2000f8208ff */
[-C--:B------:R-:W-:Y:S01]  /*3d90*/  FMUL R41, R41, R48.reuse ;  /* 0x0000003029297220 */ /* 0x080fe20000400000 */
[-C--:B------:R-:W-:Y:S01]  /*3da0*/  FMUL R42, R42, R48.reuse ;  /* 0x000000302a2a7220 */ /* 0x080fe20000400000 */
[-C--:B------:R-:W-:Y:S01]  /*3db0*/  FMUL R43, R43, R48.reuse ;  /* 0x000000302b2b7220 */ /* 0x080fe20000400000 */
[----:B------:R-:W-:Y:S01]  /*3dc0*/  LEA.HI.X R3, R20, UR5, R5, 0x1, P1 ;  /* 0x0000000514037c11 */ /* 0x000fe200088f0c05 */
[-C--:B------:R-:W-:Y:S01]  /*3dd0*/  FMUL R44, R44, R48.reuse ;  /* 0x000000302c2c7220 */ /* 0x080fe20000400000 */
[----:B------:R-:W-:Y:S01]  /*3de0*/  ISETP.GT.AND P1, PT, R0, RZ, P3 ;  /* 0x000000ff0000720c */ /* 0x000fe20001f24270 */
[----:B------:R-:W-:Y:S01]  /*3df0*/  FMUL R45, R45, R48 ;  /* 0x000000302d2d7220 */ /* 0x000fe20000400000 */
[----:B------:R-:W-:Y:S01]  /*3e00*/  F2FP.BF16.F32.PACK_AB R40, RZ, R40 ;  /* 0x00000028ff28723e */ /* 0x000fe200000010ff */
[-C--:B------:R-:W-:Y:S01]  /*3e10*/  FMUL R46, R46, R48.reuse ;  /* 0x000000302e2e7220 */ /* 0x080fe20000400000 */
[----:B------:R-:W-:Y:S01]  /*3e20*/  F2FP.BF16.F32.PACK_AB R41, RZ, R41 ;  /* 0x00000029ff29723e */ /* 0x000fe200000010ff */
[----:B------:R-:W-:Y:S01]  /*3e30*/  FMUL R47, R47, R48 ;  /* 0x000000302f2f7220 */ /* 0x000fe20000400000 */
[C---:B------:R-:W-:Y:S01]  /*3e40*/  SHF.L.U64.HI R5, R54.reuse, 0x1, R55 ;  /* 0x0000000136057819 */ /* 0x040fe20000010237 */
[----:B------:R-:W-:Y:S01]  /*3e50*/  @P2 STG.E.U16 desc[UR56][R2.64], R40 ;  /* 0x0000002802002986 */ /* 0x000fe2000c101538 */
[----:B------:R-:W-:Y:S01]  /*3e60*/  LEA R4, P4, R54, R2, 0x1 ;  /* 0x0000000236047211 */ /* 0x000fe200078808ff */
[-C--:B------:R-:W-:Y:S01]  /*3e70*/  FMUL R32, R32, R48.reuse ;  /* 0x0000003020207220 */ /* 0x080fe20000400000 */
[----:B------:R-:W-:Y:S01]  /*3e80*/  ISETP.GT.AND P2, PT, R62, 0x8, PT ;  /* 0x000000083e00780c */ /* 0x000fe20003f44270 */
[-C--:B------:R-:W-:Y:S01]  /*3e90*/  FMUL R33, R33, R48.reuse ;  /* 0x0000003021217220 */ /* 0x080fe20000400000 */
[C---:B------:R-:W-:Y:S01]  /*3ea0*/  ISETP.GT.AND P3, PT, R0.reuse, 0x8, P3 ;  /* 0x000000080000780c */ /* 0x040fe20001f64270 */
[----:B------:R-:W-:Y:S01]  /*3eb0*/  @P1 STG.E.U16 desc[UR56][R2.64+0x2], R41 ;  /* 0x0000022902001986 */ /* 0x000fe2000c101538 */
[----:B------:R-:W-:Y:S01]  /*3ec0*/  ISETP.GT.AND P1, PT, R0, 0x8, P0 ;  /* 0x000000080000780c */ /* 0x000fe20000724270 */
[----:B------:R-:W-:Y:S01]  /*3ed0*/  IMAD.X R5, R5, 0x1, R3, P4 ;  /* 0x0000000105057824 */ /* 0x000fe200020e0603 */
[----:B------:R-:W-:Y:S01]  /*3ee0*/  ISETP.GT.AND P0, PT, R62, 0x9, PT ;  /* 0x000000093e00780c */ /* 0x000fe20003f04270 */
[-C--:B------:R-:W-:Y:S01]  /*3ef0*/  FMUL R34, R34, R48.reuse ;  /* 0x0000003022227220 */ /* 0x080fe20000400000 */
[C---:B------:R-:W-:Y:S01]  /*3f00*/  ISETP.GT.AND P5, PT, R0.reuse, RZ, P2 ;  /* 0x000000ff0000720c */ /* 0x040fe200017a4270 */
[-C--:B------:R-:W-:Y:S01]  /*3f10*/  FMUL R35, R35, R48.reuse ;  /* 0x0000003023237220 */ /* 0x080fe20000400000 */
[----:B------:R-:W-:Y:S01]  /*3f20*/  ISETP.GT.AND P4, PT, R0, RZ, P0 ;  /* 0x000000ff0000720c */ /* 0x000fe20000784270 */
[----:B------:R-:W-:Y:S01]  /*3f30*/  FMUL R36, R36, R48 ;  /* 0x0000003024247220 */ /* 0x000fe20000400000 */
[----:B------:R-:W-:Y:S01]  /*3f40*/  F2FP.BF16.F32.PACK_AB R42, RZ, R42 ;  /* 0x0000002aff2a723e */ /* 0x000fe200000010ff */
[-C--:B------:R-:W-:Y:S01]  /*3f50*/  FMUL R37, R37, R48.reuse ;  /* 0x0000003025257220 */ /* 0x080fe20000400000 */
[----:B------:R-:W-:Y:S01]  /*3f60*/  F2FP.BF16.F32.PACK_AB R43, RZ, R43 ;  /* 0x0000002bff2b723e */ /* 0x000fe200000010ff */
[----:B------:R-:W-:Y:S01]  /*3f70*/  FMUL R38, R38, R48 ;  /* 0x0000003026267220 */ /* 0x000fe20000400000 */
[----:B------:R-:W-:Y:S01]  /*3f80*/  F2FP.BF16.F32.PACK_AB R44, RZ, R44 ;  /* 0x0000002cff2c723e */ /* 0x000fe200000010ff */
[----:B------:R-:W-:Y:S01]  /*3f90*/  @P1 STG.E.U16 desc[UR56][R4.64], R42 ;  /* 0x0000002a04001986 */ /* 0x000fe2000c101538 */
[----:B------:R-:W-:Y:S01]  /*3fa0*/  F2FP.BF16.F32.PACK_AB R45, RZ, R45 ;  /* 0x0000002dff2d723e */ /* 0x000fe200000010ff */
[-C--:B------:R-:W-:Y:S01]  /*3fb0*/  FMUL R39, R39, R48.reuse ;  /* 0x0000003027277220 */ /* 0x080fe20000400000 */
[----:B------:R-:W-:Y:S01]  /*3fc0*/  ISETP.GT.AND P1, PT, R0, 0x8, P2 ;  /* 0x000000080000780c */ /* 0x000fe20001724270 */
[----:B------:R-:W-:Y:S01]  /*3fd0*/  @P3 STG.E.U16 desc[UR56][R4.64+0x2], R43 ;  /* 0x0000022b04003986 */ /* 0x000fe2000c101538 */
[----:B------:R-:W-:Y:S01]  /*3fe0*/  ISETP.GT.AND P2, PT, R62, 0x10, PT ;  /* 0x000000103e00780c */ /* 0x000fe20003f44270 */
[-C--:B------:R-:W-:Y:S01]  /*3ff0*/  FMUL R24, R24, R48.reuse ;  /* 0x0000003018187220 */ /* 0x080fe20000400000 */
[----:B------:R-:W-:Y:S01]  /*4000*/  ISETP.GT.AND P3, PT, R0, 0x8, P0 ;  /* 0x000000080000780c */ /* 0x000fe20000764270 */
[----:B------:R-:W-:Y:S01]  /*4010*/  @P5 STG.E.U16 desc[UR56][R2.64+0x10], R44 ;  /* 0x0000102c02005986 */ /* 0x000fe2000c101538 */
[----:B------:R-:W-:Y:S01]  /*4020*/  ISETP.GT.AND P0, PT, R62, 0x11, PT ;  /* 0x000000113e00780c */ /* 0x000fe20003f04270 */
[-C--:B------:R-:W-:Y:S01]  /*4030*/  FMUL R25, R25, R48.reuse ;  /* 0x0000003019197220 */ /* 0x080fe20000400000 */
[C---:B------:R-:W-:Y:S01]  /*4040*/  ISETP.GT.AND P5, PT, R0.reuse, RZ, P2 ;  /* 0x000000ff0000720c */ /* 0x040fe200017a4270 */
[----:B------:R-:W-:Y:S01]  /*4050*/  @P4 STG.E.U16 desc[UR56][R2.64+0x12], R45 ;  /* 0x0000122d02004986 */ /* 0x000fe2000c101538 */
        /* <DEDUP_REMOVED lines=10> */
[C---:B------:R-:W-:Y:S01]  /*4100*/  ISETP.GT.AND P2, PT, R0.reuse, 0x8, P2 ;  /* 0x000000080000780c */ /* 0x040fe20001744270 */
[----:B------:R-:W-:Y:S01]  /*4110*/  @P3 STG.E.U16 desc[UR56][R4.64+0x12], R47 ;  /* 0x0000122f04003986 */ /* 0x000fe2000c101538 */
[----:B------:R-:W-:Y:S01]  /*4120*/  ISETP.GT.AND P0, PT, R0, 0x8, P0 ;  /* 0x000000080000780c */ /* 0x000fe20000704270 */
[----:B------:R-:W-:Y:S01]  /*4130*/  FMUL R30, R30, R48 ;  /* 0x000000301e1e7220 */ /* 0x000fe20000400000 */
[----:B------:R-:W-:Y:S01]  /*4140*/  F2FP.BF16.F32.PACK_AB R34, RZ, R34 ;  /* 0x00000022ff22723e */ /* 0x000fe200000010ff */
[----:B------:R-:W-:Y:S01]  /*4150*/  @P5 STG.E.U16 desc[UR56][R2.64+0x20], R32 ;  /* 0x0000202002005986 */ /* 0x000fe2000c101538 */
[C---:B------:R-:W-:Y:S01]  /*4160*/  ISETP.GT.AND P5, PT, R62.reuse, 0x18, PT ;  /* 0x000000183e00780c */ /* 0x040fe20003fa4270 */
[----:B------:R-:W-:Y:S01]  /*4170*/  FMUL R31, R31, R48 ;  /* 0x000000301f1f7220 */ /* 0x000fe20000400000 */
[----:B------:R-:W-:Y:S01]  /*4180*/  F2FP.BF16.F32.PACK_AB R35, RZ, R35 ;  /* 0x00000023ff23723e */ /* 0x000fe200000010ff */
[----:B------:R-:W-:Y:S01]  /*4190*/  @P4 STG.E.U16 desc[UR56][R2.64+0x22], R33 ;  /* 0x0000222102004986 */ /* 0x000fe2000c101538 */
[----:B------:R-:W-:-:S02]  /*41a0*/  ISETP.GT.AND P4, PT, R62, 0x19, PT ;  /* 0x000000193e00780c */ /* 0x000fc40003f84270 */
[C---:B------:R-:W-:Y:S01]  /*41b0*/  ISETP.GT.AND P1, PT, R0.reuse, RZ, P5 ;  /* 0x000000ff0000720c */ /* 0x040fe20002f24270 */
[----:B------:R-:W-:Y:S01]  /*41c0*/  @P2 STG.E.U16 desc[UR56][R4.64+0x20], R34 ;  /* 0x0000202204002986 */ /* 0x000fe2000c101538 */
[C---:B------:R-:W-:Y:S02]  /*41d0*/  ISETP.GT.AND P6, PT, R0.reuse, RZ, P4 ;  /* 0x000000ff0000720c */ /* 0x040fe400027c4270 */
[----:B------:R-:W-:Y:S01]  /*41e0*/  F2FP.BF16.F32.PACK_AB R36, RZ, R36 ;  /* 0x00000024ff24723e */ /* 0x000fe200000010ff */
[----:B------:R-:W-:Y:S01]  /*41f0*/  @P0 STG.E.U16 desc[UR56][R4.64+0x22], R35 ;  /* 0x0000222304000986 */ /* 0x000fe2000c101538 */
[----:B------:R-:W-:Y:S02]  /*4200*/  F2FP.BF16.F32.PACK_AB R37, RZ, R37 ;  /* 0x00000025ff25723e */ /* 0x000fe400000010ff */
[----:B------:R-:W-:Y:S02]  /*4210*/  ISETP.GT.AND P5, PT, R0, 0x8, P5 ;  /* 0x000000080000780c */ /* 0x000fe40002fa4270 */
[----:B------:R-:W-:-:S02]  /*4220*/  ISETP.GT.AND P3, PT, R62, 0x20, PT ;  /* 0x000000203e00780c */ /* 0x000fc40003f64270 */
[C---:B------:R-:W-:Y:S01]  /*4230*/  ISETP.GT.AND P4, PT, R0.reuse, 0x8, P4 ;  /* 0x000000080000780c */ /* 0x040fe20002784270 */
[----:B------:R-:W-:Y:S01]  /*4240*/  @P1 STG.E.U16 desc[UR56][R2.64+0x30], R36 ;  /* 0x0000302402001986 */ /* 0x000fe2000c101538 */
[----:B------:R-:W-:Y:S02]  /*4250*/  F2FP.BF16.F32.PACK_AB R38, RZ, R38 ;  /* 0x00000026ff26723e */ /* 0x000fe400000010ff */
[----:B------:R-:W-:Y:S01]  /*4260*/  F2FP.BF16.F32.PACK_AB R39, RZ, R39 ;  /* 0x00000027ff27723e */ /* 0x000fe200000010ff */
[----:B------:R-:W-:Y:S01]  /*4270*/  @P6 STG.E.U16 desc[UR56][R2.64+0x32], R37 ;  /* 0x0000322502006986 */ /* 0x000fe2000c101538 */
[----:B------:R-:W-:Y:S02]  /*4280*/  ISETP.GT.AND P6, PT, R0, RZ, P3 ;  /* 0x000000ff0000720c */ /* 0x000fe40001fc4270 */
[----:B------:R-:W-:Y:S01]  /*4290*/  ISETP.GT.AND P2, PT, R62, 0x21, PT ;  /* 0x000000213e00780c */ /* 0x000fe20003f44270 */
[----:B------:R-:W-:Y:S01]  /*42a0*/  @P5 STG.E.U16 desc[UR56][R4.64+0x30], R38 ;  /* 0x0000302604005986 */ /* 0x000fe2000c101538 */
[----:B------:R-:W-:-:S02]  /*42b0*/  F2FP.BF16.F32.PACK_AB R24, RZ, R24 ;  /* 0x00000018ff18723e */ /* 0x000fc400000010ff */
[C---:B------:R-:W-:Y:S01]  /*42c0*/  ISETP.GT.AND P1, PT, R62.reuse, 0x28, PT ;  /* 0x000000283e00780c */ /* 0x040fe20003f24270 */
[----:B------:R-:W-:Y:S01]  /*42d0*/  @P4 STG.E.U16 desc[UR56][R4.64+0x32], R39 ;  /* 0x0000322704004986 */ /* 0x000fe2000c101538 */
[----:B------:R-:W-:Y:S02]  /*42e0*/  ISETP.GT.AND P0, PT, R62, 0x29, PT ;  /* 0x000000293e00780c */ /* 0x000fe40003f04270 */
[C---:B------:R-:W-:Y:S02]  /*42f0*/  ISETP.GT.AND P4, PT, R0.reuse, RZ, P2 ;  /* 0x000000ff0000720c */ /* 0x040fe40001784270 */
[C---:B------:R-:W-:Y:S01]  /*4300*/  ISETP.GT.AND P3, PT, R0.reuse, 0x8, P3 ;  /* 0x000000080000780c */ /* 0x040fe20001f64270 */
[----:B------:R-:W-:Y:S01]  /*4310*/  @P6 STG.E.U16 desc[UR56][R2.64+0x40], R24 ;  /* 0x0000401802006986 */ /* 0x000fe2000c101538 */
[C---:B------:R-:W-:Y:S02]  /*4320*/  ISETP.GT.AND P2, PT, R0.reuse, 0x8, P2 ;  /* 0x000000080000780c */ /* 0x040fe40001744270 */
[----:B------:R-:W-:-:S02]  /*4330*/  ISETP.GT.AND P5, PT, R0, RZ, P1 ;  /* 0x000000ff0000720c */ /* 0x000fc40000fa4270 */
[C---:B------:R-:W-:Y:S02]  /*4340*/  ISETP.GT.AND P6, PT, R0.reuse, RZ, P0 ;  /* 0x000000ff0000720c */ /* 0x040fe400007c4270 */
[C---:B------:R-:W-:Y:S02]  /*4350*/  ISETP.GT.AND P1, PT, R0.reuse, 0x8, P1 ;  /* 0x000000080000780c */ /* 0x040fe40000f24270 */
[----:B------:R-:W-:Y:S02]  /*4360*/  F2FP.BF16.F32.PACK_AB R25, RZ, R25 ;  /* 0x00000019ff19723e */ /* 0x000fe400000010ff */
[----:B------:R-:W-:Y:S02]  /*4370*/  F2FP.BF16.F32.PACK_AB R26, RZ, R26 ;  /* 0x0000001aff1a723e */ /* 0x000fe400000010ff */
[----:B------:R-:W-:Y:S01]  /*4380*/  F2FP.BF16.F32.PACK_AB R27, RZ, R27 ;  /* 0x0000001bff1b723e */ /* 0x000fe200000010ff */
[----:B------:R-:W-:Y:S01]  /*4390*/  @P4 STG.E.U16 desc[UR56][R2.64+0x42], R25 ;  /* 0x0000421902004986 */ /* 0x000fe2000c101538 */
[----:B------:R-:W-:-:S02]  /*43a0*/  ISETP.GT.AND P0, PT, R0, 0x8, P0 ;  /* 0x000000080000780c */ /* 0x000fc40000704270 */
[----:B------:R-:W-:Y:S01]  /*43b0*/  F2FP.BF16.F32.PACK_AB R28, RZ, R28 ;  /* 0x0000001cff1c723e */ /* 0x000fe200000010ff */
[----:B------:R-:W-:Y:S01]  /*43c0*/  @P3 STG.E.U16 desc[UR56][R4.64+0x40], R26 ;  /* 0x0000401a04003986 */ /* 0x000fe2000c101538 */
[----:B------:R-:W-:Y:S02]  /*43d0*/  F2FP.BF16.F32.PACK_AB R29, RZ, R29 ;  /* 0x0000001dff1d723e */ /* 0x000fe400000010ff */
[----:B------:R-:W-:Y:S01]  /*43e0*/  F2FP.BF16.F32.PACK_AB R30, RZ, R30 ;  /* 0x0000001eff1e723e */ /* 0x000fe200000010ff */
[----:B------:R-:W-:Y:S01]  /*43f0*/  @P2 STG.E.U16 desc[UR56][R4.64+0x42], R27 ;  /* 0x0000421b04002986 */ /* 0x000fe2000c101538 */
[----:B------:R-:W-:-:S03]  /*4400*/  F2FP.BF16.F32.PACK_AB R31, RZ, R31 ;  /* 0x0000001fff1f723e */ /* 0x000fc600000010ff */
[----:B------:R-:W-:Y:S04]  /*4410*/  @P5 STG.E.U16 desc[UR56][R2.64+0x50], R28 ;  /* 0x0000501c02005986 */ /* 0x000fe8000c101538 */
[----:B------:R0:W-:Y:S02]  /*4420*/  @P6 STG.E.U16 desc[UR56][R2.64+0x52], R29 ;  /* 0x0000521d02006986 */ /* 0x0001e4000c101538 */
[----:B0-----:R-:W-:Y:S02]  /*4430*/  @P1 IMAD.MOV.U32 R2, RZ, RZ, R4 ;  /* 0x000000ffff021224 */ /* 0x001fe400078e0004 */
[----:B------:R-:W-:-:S05]  /*4440*/  @P1 IMAD.MOV.U32 R3, RZ, RZ, R5 ;  /* 0x000000ffff031224 */ /* 0x000fca00078e0005 */
[----:B------:R0:W-:Y:S04]  /*4450*/  @P1 STG.E.U16 desc[UR56][R2.64+0x50], R30 ;  /* 0x0000501e02001986 */ /* 0x0001e8000c101538 */
[----:B------:R0:W-:Y:S02]  /*4460*/  @P0 STG.E.U16 desc[UR56][R4.64+0x52], R31 ;  /* 0x0000521f04000986 */ /* 0x0001e4000c101538 */
.L_x_82:
[----:B------:R-:W-:Y:S05]  /*4470*/  BSYNC B0 ;  /* 0x0000000000007941 */ /* 0x000fea0003800000 */
.L_x_36:
[----:B0-----:R-:W-:Y:S01]  /*4480*/  IMAD.U32 R2, RZ, RZ, UR54 ;  /* 0x00000036ff027e24 */ /* 0x001fe2000f8e00ff */
[----:B------:R-:W-:Y:S01]  /*4490*/  ULDC.64 UR4, c[0x0][0x650] ;  /* 0x0001940000047ab9 */ /* 0x000fe20000000a00 */
[----:B------:R-:W-:Y:S01]  /*44a0*/  IMAD.U32 R3, RZ, RZ, UR55 ;  /* 0x00000037ff037e24 */ /* 0x000fe2000f8e00ff */
[----:B------:R0:W-:Y:S01]  /*44b0*/  SYNCS.ARRIVE.TRANS64.A1T0 RZ, [R58+UR52], RZ ;  /* 0x000000ff3aff79a7 */ /* 0x0001e20008100034 */
[----:B------:R-:W-:Y:S01]  /*44c0*/  PRMT R0, RZ, 0x7610, R0 ;  /* 0x00007610ff007816 */ /* 0x000fe20000000000 */
[----:B-----5:R-:W-:Y:S01]  /*44d0*/  IMAD.MOV.U32 R18, RZ, RZ, -0x1 ;  /* 0xffffffffff127424 */ /* 0x020fe200078e00ff */
[----:B------:R-:W-:Y:S01]  /*44e0*/  LEA R16, P0, R2, R16, 0x1 ;  /* 0x0000001002107211 */ /* 0x000fe200078008ff */
[----:B------:R-:W-:Y:S02]  /*44f0*/  IMAD.MOV.U32 R2, RZ, RZ, -0x1 ;  /* 0xffffffffff027424 */ /* 0x000fe400078e00ff */
[----:B------:R-:W-:Y:S01]  /*4500*/  IMAD.MOV.U32 R19, RZ, RZ, -0x1 ;  /* 0xffffffffff137424 */ /* 0x000fe200078e00ff */
[----:B------:R-:W-:-:S02]  /*4510*/  IADD3.X R17, R17, UR40, RZ, P0, !PT ;  /* 0x0000002811117c10 */ /* 0x000fc400087fe4ff */
[----:B------:R-:W-:-:S04]  /*4520*/  ISETP.GE.U32.AND P0, PT, R16, UR4, PT ;  /* 0x0000000410007c0c */ /* 0x000fc8000bf06070 */
[----:B------:R-:W-:-:S13]  /*4530*/  ISETP.GE.U32.AND.EX P0, PT, R17, UR5, PT, P0 ;  /* 0x0000000511007c0c */ /* 0x000fda000bf06100 */
[----:B0-----:R-:W-:Y:S05]  /*4540*/  @P0 BRA `(.L_x_83) ;  /* 0x0000000400700947 */ /* 0x001fea0003800000 */
[----:B------:R-:W0:Y:S01]  /*4550*/  S2UR UR6, SR_CTAID.X ;  /* 0x00000000000679c3 */ /* 0x000e220000002500 */
[----:B------:R-:W-:Y:S01]  /*4560*/  ULDC.64 UR4, c[0x0][0x628] ;  /* 0x00018a0000047ab9 */ /* 0x000fe20000000a00 */
[----:B------:R-:W-:Y:S01]  /*4570*/  ULDC UR7, c[0x0][0x150] ;  /* 0x0000540000077ab9 */ /* 0x000fe20000000800 */
[----:B------:R-:W-:Y:S01]  /*4580*/  ISETP.NE.U32.AND P0, PT, RZ, UR4, PT ;  /* 0x00000004ff007c0c */ /* 0x000fe2000bf05070 */
[----:B------:R-:W-:Y:S01]  /*4590*/  ULDC UR15, c[0x0][0x630] ;  /* 0x00018c00000f7ab9 */ /* 0x000fe20000000800 */
[C---:B------:R-:W-:Y:S02]  /*45a0*/  R2UR UR16, R16.reuse ;  /* 0x00000000101072ca */ /* 0x040fe400000e0000 */
[----:B------:R-:W-:Y:S01]  /*45b0*/  ISETP.NE.AND.EX P0, PT, RZ, UR5, PT, P0 ;  /* 0x00000005ff007c0c */ /* 0x000fe2000bf05300 */
[----:B------:R-:W5:Y:S01]  /*45c0*/  S2UR UR17, SR_CTAID.Y ;  /* 0x00000000001179c3 */ /* 0x000f620000002600 */
[----:B------:R-:W-:Y:S02]  /*45d0*/  R2UR UR12, R16 ;  /* 0x00000000100c72ca */ /* 0x000fe400000e0000 */
[----:B------:R-:W-:-:S02]  /*45e0*/  R2UR UR13, R17 ;  /* 0x00000000110d72ca */ /* 0x000fc400000e0000 */
[----:B0-----:R-:W-:-:S05]  /*45f0*/  I2FP.F32.U32 R0, UR6 ;  /* 0x0000000600007c45 */ /* 0x001fca0008201000 */
[----:B------:R-:W-:Y:S01]  /*4600*/  FMUL R0, R0, UR7 ;  /* 0x0000000700007c20 */ /* 0x000fe20008400000 */
[----:B------:R-:W-:Y:S01]  /*4610*/  ULDC UR7, c[0x0][0x154] ;  /* 0x0000550000077ab9 */ /* 0x000fe20000000800 */
[----:B-----5:R-:W-:-:S04]  /*4620*/  I2FP.F32.U32 R2, UR17 ;  /* 0x0000001100027c45 */ /* 0x020fc80008201000 */
[----:B------:R-:W0:Y:S01]  /*4630*/  F2I.U32.TRUNC.NTZ R0, R0 ;  /* 0x0000000000007305 */ /* 0x000e22000020f000 */
[----:B------:R-:W-:Y:S01]  /*4640*/  FMUL R2, R2, UR7 ;  /* 0x0000000702027c20 */ /* 0x000fe20008400000 */
[----:B------:R-:W-:Y:S06]  /*4650*/  @!P0 BRA `(.L_x_84) ;  /* 0x0000000000308947 */ /* 0x000fec0003800000 */
        /* <DEDUP_REMOVED lines=12> */
.L_x_84:
[----:B------:R-:W-:Y:S01]  /*4720*/  USHF.R.U64 UR8, UR12, UR15, UR13 ;  /* 0x0000000f0c087299 */ /* 0x000fe2000800120d */
[----:B------:R-:W-:Y:S01]  /*4730*/  R2UR UR5, R17 ;  /* 0x00000000110572ca */ /* 0x000fe200000e0000 */
[----:B------:R-:W-:Y:S01]  /*4740*/  USHF.R.U32.HI UR4, URZ, UR15, UR13 ;  /* 0x0000000f3f047299 */ /* 0x000fe2000801160d */
[----:B------:R-:W5:Y:S01]  /*4750*/  F2I.U32.TRUNC.NTZ R2, R2 ;  /* 0x0000000200027305 */ /* 0x000f62000020f000 */
[----:B------:R-:W-:Y:S01]  /*4760*/  UIADD3 UR9, UP0, URZ, -UR8, URZ ;  /* 0x800000083f097290 */ /* 0x000fe2000ff1e03f */
[----:B------:R-:W-:Y:S01]  /*4770*/  ULDC.64 UR10, c[0x0][0x620] ;  /* 0x00018800000a7ab9 */ /* 0x000fe20000000a00 */
[----:B------:R-:W-:Y:S02]  /*4780*/  ULDC UR13, c[0x0][0x608] ;  /* 0x00018200000d7ab9 */ /* 0x000fe40000000800 */
[----:B------:R-:W-:Y:S01]  /*4790*/  UIADD3.X UR4, URZ, ~UR4, URZ, UP0, !UPT ;  /* 0x800000043f047290 */ /* 0x000fe200087fe43f */
[----:B------:R-:W-:Y:S01]  /*47a0*/  ULDC UR22, c[0x0][0x148] ;  /* 0x0000520000167ab9 */ /* 0x000fe20000000800 */
[----:B------:R-:W-:-:S02]  /*47b0*/  ULDC UR20, c[0x0][0x648] ;  /* 0x0001920000147ab9 */ /* 0x000fc40000000800 */
[----:B------:R-:W-:Y:S01]  /*47c0*/  UIMAD UR7, UR4, UR10, URZ ;  /* 0x0000000a040772a4 */ /* 0x000fe2000f8e023f */
[----:B------:R-:W-:Y:S02]  /*47d0*/  ULDC UR21, c[0x0][0x638] ;  /* 0x00018e0000157ab9 */ /* 0x000fe40000000800 */
[----:B------:R-:W-:Y:S01]  /*47e0*/  UMOV UR4, UR16 ;  /* 0x0000001000047c82 */ /* 0x000fe20008000000 */
[----:B------:R-:W-:Y:S02]  /*47f0*/  UIMAD UR7, UR9, UR11, UR7 ;  /* 0x0000000b090772a4 */ /* 0x000fe4000f8e0207 */
[----:B------:R-:W-:Y:S01]  /*4800*/  UIMAD.WIDE.U32 UR4, UR9, UR10, UR4 ;  /* 0x0000000a090472a5 */ /* 0x000fe2000f8e0004 */
[----:B0-----:R-:W-:Y:S01]  /*4810*/  R2UR UR10, R0 ;  /* 0x00000000000a72ca */ /* 0x001fe200000e0000 */
[----:B------:R-:W-:Y:S01]  /*4820*/  ULDC UR16, c[0x0][0x658] ;  /* 0x0001960000107ab9 */ /* 0x000fe20000000800 */
[----:B-----5:R-:W-:Y:S01]  /*4830*/  R2UR UR12, R2 ;  /* 0x00000000020c72ca */ /* 0x020fe200000e0000 */
[----:B------:R-:W-:Y:S01]  /*4840*/  UIADD3 UR7, UR5, UR7, URZ ;  /* 0x0000000705077290 */ /* 0x000fe2000fffe03f */
[----:B------:R-:W-:-:S02]  /*4850*/  ULDC UR11, c[0x0][0x144] ;  /* 0x00005100000b7ab9 */ /* 0x000fc40000000800 */
[----:B------:R-:W-:Y:S02]  /*4860*/  ULDC UR5, c[0x0][0x618] ;  /* 0x0001860000057ab9 */ /* 0x000fe40000000800 */
[----:B------:R-:W-:Y:S02]  /*4870*/  USHF.R.U64 UR9, UR4, UR5, UR7 ;  /* 0x0000000504097299 */ /* 0x000fe40008001207 */
[----:B------:R-:W-:-:S03]  /*4880*/  USHF.R.U32.HI UR7, URZ, UR5, UR7 ;  /* 0x000000053f077299 */ /* 0x000fc60008011607 */
[----:B------:R-:W-:Y:S01]  /*4890*/  ULDC.64 UR4, c[0x0][0x640] ;  /* 0x0001900000047ab9 */ /* 0x000fe20000000a00 */
[----:B------:R-:W-:Y:S01]  /*48a0*/  USHF.R.U64 UR15, UR9, UR13, UR7 ;  /* 0x0000000d090f7299 */ /* 0x000fe20008001207 */
[----:B------:R-:W-:Y:S01]  /*48b0*/  ISETP.NE.U32.AND P0, PT, RZ, UR4, PT ;  /* 0x00000004ff007c0c */ /* 0x000fe2000bf05070 */
[----:B------:R-:W-:Y:S02]  /*48c0*/  USHF.R.U32.HI UR7, URZ, UR13, UR7 ;  /* 0x0000000d3f077299 */ /* 0x000fe40008011607 */
[----:B------:R-:W-:Y:S01]  /*48d0*/  UIADD3 UR10, -UR10, URZ, URZ ;  /* 0x0000003f0a0a7290 */ /* 0x000fe2000fffe13f */
[----:B------:R-:W-:Y:S01]  /*48e0*/  ISETP.NE.AND.EX P0, PT, RZ, UR5, PT, P0 ;  /* 0x00000005ff007c0c */ /* 0x000fe2000bf05300 */
[----:B------:R-:W-:Y:S02]  /*48f0*/  USHF.R.U64 UR14, UR15, UR16, UR7 ;  /* 0x000000100f0e7299 */ /* 0x000fe40008001207 */
[----:B------:R-:W-:Y:S02]  /*4900*/  UIADD3 UR18, -UR12, URZ, URZ ;  /* 0x0000003f0c127290 */ /* 0x000fe4000fffe13f */
[----:B------:R-:W-:-:S02]  /*4910*/  USHF.R.U32.HI UR13, URZ, UR16, UR7 ;  /* 0x000000103f0d7299 */ /* 0x000fc40008011607 */
[----:B------:R-:W-:Y:S01]  /*4920*/  UIMAD UR19, UR11, UR10, UR6 ;  /* 0x0000000a0b1372a4 */ /* 0x000fe2000f8e0206 */
[----:B------:R-:W-:-:S05]  /*4930*/  UMOV UR12, UR14 ;  /* 0x0000000e000c7c82 */ /* 0x000fca0008000000 */
[----:B------:R-:W-:Y:S06]  /*4940*/  @!P0 BRA `(.L_x_85) ;  /* 0x0000000000288947 */ /* 0x000fec0003800000 */
        /* <DEDUP_REMOVED lines=10> */
.L_x_85:
[----:B------:R-:W-:Y:S01]  /*49f0*/  UISETP.NE.AND UP0, UPT, UR38, URZ, UPT ;  /* 0x0000003f2600728c */ /* 0x000fe2000bf05270 */
[----:B------:R-:W-:Y:S01]  /*4a00*/  IMAD.MOV.U32 R0, RZ, RZ, 0x1 ;  /* 0x00000001ff007424 */ /* 0x000fe200078e00ff */
[----:B------:R-:W-:Y:S01]  /*4a10*/  USHF.R.U64 UR4, UR12, UR20, UR13 ;  /* 0x000000140c047299 */ /* 0x000fe2000800120d */
[----:B------:R-:W-:Y:S01]  /*4a20*/  IMAD.U32 R19, RZ, RZ, UR8 ;  /* 0x00000008ff137e24 */ /* 0x000fe2000f8e00ff */
[----:B------:R-:W-:Y:S02]  /*4a30*/  ULOP3.LUT UR15, UR15, UR45, URZ, 0xc0, !UPT ;  /* 0x0000002d0f0f7292 */ /* 0x000fe4000f8ec03f */
[----:B------:R-:W-:Y:S02]  /*4a40*/  UIADD3 UR5, -UR4, URZ, URZ ;  /* 0x0000003f04057290 */ /* 0x000fe4000fffe13f */
[----:B------:R-:W-:Y:S02]  /*4a50*/  ULOP3.LUT UR9, UR9, UR42, URZ, 0xc0, !UPT ;  /* 0x0000002a09097292 */ /* 0x000fe4000f8ec03f */
[----:B------:R-:W-:-:S02]  /*4a60*/  UIMAD UR4, UR43, UR4, UR15 ;  /* 0x000000042b0472a4 */ /* 0x000fc4000f8e020f */
[----:B------:R-:W-:Y:S02]  /*4a70*/  @UP0 UIMAD UR19, UR22, UR18, UR17 ;  /* 0x00000012161302a4 */ /* 0x000fe4000f8e0211 */
[----:B------:R-:W-:Y:S01]  /*4a80*/  UIMAD UR14, UR5, UR21, UR14 ;  /* 0x00000015050e72a4 */ /* 0x000fe2000f8e020e */
[----:B------:R-:W-:Y:S02]  /*4a90*/  ULDC UR6, c[0x0][0x600] ;  /* 0x0001800000067ab9 */ /* 0x000fe40000000800 */
[----:B------:R-:W-:Y:S01]  /*4aa0*/  ULDC UR5, c[0x0][0x610] ;  /* 0x0001840000057ab9 */ /* 0x000fe20000000800 */
[----:B------:R-:W-:Y:S02]  /*4ab0*/  UIMAD UR14, UR14, UR6, UR9 ;  /* 0x000000060e0e72a4 */ /* 0x000fe4000f8e0209 */
[----:B------:R-:W-:-:S04]  /*4ac0*/  UIMAD UR4, UR4, UR5, UR19 ;  /* 0x00000005040472a4 */ /* 0x000fc8000f8e0213 */
[----:B------:R-:W-:Y:S02]  /*4ad0*/  USEL UR5, UR14, UR4, !UP0 ;  /* 0x000000040e057287 */ /* 0x000fe4000c000000 */
[----:B------:R-:W-:-:S04]  /*4ae0*/  USEL UR4, UR4, UR14, !UP0 ;  /* 0x0000000e04047287 */ /* 0x000fc8000c000000 */
[----:B------:R-:W-:Y:S02]  /*4af0*/  IMAD.U32 R2, RZ, RZ, UR5 ;  /* 0x00000005ff027e24 */ /* 0x000fe4000f8e00ff */
[----:B------:R-:W-:-:S07]  /*4b00*/  IMAD.U32 R18, RZ, RZ, UR4 ;  /* 0x00000004ff127e24 */ /* 0x000fce000f8e00ff */
.L_x_83:
[----:B------:R-:W-:Y:S01]  /*4b10*/  UIADD3 UR44, UR49, UR44, URZ ;  /* 0x0000002c312c7290 */ /* 0x000fe2000fffe03f */
[----:B------:R-:W-:Y:S02]  /*4b20*/  LOP3.LUT P0, RZ, R0, 0xff, RZ, 0xc0, !PT ;  /* 0x000000ff00ff7812 */ /* 0x000fe4000780c0ff */
[----:B------:R-:W-:Y:S01]  /*4b30*/  LOP3.LUT R60, R60, 0x1, RZ, 0x3c, !PT ;  /* 0x000000013c3c7812 */ /* 0x000fe200078e3cff */
[----:B------:R-:W-:Y:S02]  /*4b40*/  USHF.R.U32.HI UR4, URZ, 0x6, UR44 ;  /* 0x000000063f047899 */ /* 0x000fe4000801162c */
[----:B------:R-:W-:Y:S02]  /*4b50*/  UISETP.GT.U32.AND UP0, UPT, UR44, 0x3f, UPT ;  /* 0x0000003f2c00788c */ /* 0x000fe4000bf04070 */
[----:B------:R-:W-:Y:S02]  /*4b60*/  ULOP3.LUT UR4, UR4, 0x1, URZ, 0xc0, !UPT ;  /* 0x0000000104047892 */ /* 0x000fe4000f8ec03f */
[----:B------:R-:W-:-:S02]  /*4b70*/  UISETP.LT.U32.AND UP0, UPT, UR49, 0x40, UP0 ;  /* 0x000000403100788c */ /* 0x000fc40008701070 */
[----:B------:R-:W-:Y:S02]  /*4b80*/  UISETP.NE.U32.AND UP1, UPT, UR4, 0x1, UPT ;  /* 0x000000010400788c */ /* 0x000fe4000bf25070 */
[----:B------:R-:W-:Y:S02]  /*4b90*/  USEL UR5, URZ, 0x1, !UP0 ;  /* 0x000000013f057887 */ /* 0x000fe4000c000000 */
[----:B------:R-:W-:Y:S02]  /*4ba0*/  UISETP.GT.U32.AND UP1, UPT, UR49, 0x3f, !UP1 ;  /* 0x0000003f3100788c */ /* 0x000fe4000cf24070 */
[----:B------:R-:W-:Y:S02]  /*4bb0*/  ULOP3.LUT UR44, UR44, 0x3f, URZ, 0xc0, !UPT ;  /* 0x0000003f2c2c7892 */ /* 0x000fe4000f8ec03f */
[----:B------:R-:W-:-:S04]  /*4bc0*/  USEL UR4, URZ, 0x1, !UP1 ;  /* 0x000000013f047887 */ /* 0x000fc8000c800000 */
[----:B------:R-:W-:Y:S01]  /*4bd0*/  ULOP3.LUT UR46, UR4, UR46, UR5, 0x96, !UPT ;  /* 0x0000002e042e7292 */ /* 0x000fe2000f8e9605 */
[----:B------:R-:W-:Y:S11]  /*4be0*/  @P0 BRA `(.L_x_86) ;  /* 0xffffffd400280947 */ /* 0x000ff6000383ffff */
[----:B------:R-:W-:Y:S05]  /*4bf0*/  EXIT ;  /* 0x000000000000794d */ /* 0x000fea0003800000 */
.L_x_17:
[----:B------:R-:W-:-:S08]  /*4c00*/  ISETP.NE.AND P0, PT, RZ, UR6, PT ;  /* 0x00000006ff007c0c */ /* 0x000fd0000bf05270 */
[----:B------:R-:W0:-:S00]  /*4c10*/  USETMAXREG.DEALLOC.CTAPOOL 0x28 ;  /* 0x00000028000079c8 */ /* 0x000e0000080e0500 */
[----:B------:R-:W-:Y:S05]  /*4c20*/  @P0 EXIT ;  /* 0x000000000000094d */ /* 0x000fea0003800000 */
[----:B0-----:R-:W-:Y:S01]  /*4c30*/  LOP3.LUT P0, RZ, R0, 0xff, RZ, 0xc0, !PT ;  /* 0x000000ff00ff7812 */ /* 0x001fe2000780c0ff */
[----:B------:R-:W-:Y:S02]  /*4c40*/  IMAD.MOV.U32 R8, RZ, RZ, 0x1 ;  /* 0x00000001ff087424 */ /* 0x000fe400078e00ff */
[----:B------:R-:W-:-:S10]  /*4c50*/  IMAD.MOV.U32 R0, RZ, RZ, RZ ;  /* 0x000000ffff007224 */ /* 0x000fd400078e00ff */
[----:B------:R-:W-:Y:S05]  /*4c60*/  @!P0 BRA `(.L_x_87) ;  /* 0x0000000c002c8947 */ /* 0x000fea0003800000 */
[----:B------:R-:W0:Y:S01]  /*4c70*/  S2R R11, SR_CgaCtaId ;  /* 0x00000000000b7919 */ /* 0x000e220000008800 */
[----:B------:R-:W-:Y:S01]  /*4c80*/  LOP3.LUT P0, RZ, R3, 0x1f, RZ, 0xc0, !PT ;  /* 0x0000001f03ff7812 */ /* 0x000fe2000780c0ff */
[----:B------:R-:W-:Y:S01]  /*4c90*/  ULDC UR5, c[0x0][0x658] ;  /* 0x0001960000057ab9 */ /* 0x000fe20000000800 */
[----:B------:R-:W-:Y:S01]  /*4ca0*/  UMOV UR6, 0xffffffff ;  /* 0xffffffff00067882 */ /* 0x000fe20000000000 */
[----:B------:R-:W-:Y:S01]  /*4cb0*/  BSSY B0, `(.L_x_87) ;  /* 0x00000c6000007945 */ /* 0x000fe20003800000 */
[----:B------:R-:W-:Y:S01]  /*4cc0*/  USHF.L.U32 UR6, UR6, UR5, URZ ;  /* 0x0000000506067299 */ /* 0x000fe2000800063f */
[C---:B------:R-:W-:Y:S01]  /*4cd0*/  ISETP.NE.AND P3, PT, R4.reuse, RZ, PT ;  /* 0x000000ff0400720c */ /* 0x040fe20003f65270 */
[----:B------:R-:W-:Y:S01]  /*4ce0*/  IMAD.MOV.U32 R9, RZ, RZ, 0x1 ;  /* 0x00000001ff097424 */ /* 0x000fe200078e00ff */
[----:B------:R-:W-:Y:S01]  /*4cf0*/  ISETP.NE.OR P0, PT, R4, RZ, !P0 ;  /* 0x000000ff0400720c */ /* 0x000fe20004705670 */
[----:B------:R-:W-:Y:S01]  /*4d00*/  IMAD.MOV.U32 R8, RZ, RZ, 0x1 ;  /* 0x00000001ff087424 */ /* 0x000fe200078e00ff */
[----:B------:R-:W-:Y:S01]  /*4d10*/  ULDC UR4, c[0x0][0x600] ;  /* 0x0001800000047ab9 */ /* 0x000fe20000000800 */
[----:B------:R-:W-:Y:S01]  /*4d20*/  IMAD.MOV.U32 R0, RZ, RZ, RZ ;  /* 0x000000ffff007224 */ /* 0x000fe200078e00ff */
[----:B------:R-:W-:Y:S01]  /*4d30*/  UMOV UR7, 0x1 ;  /* 0x0000000100077882 */ /* 0x000fe20000000000 */
[----:B------:R-:W-:-:S02]  /*4d40*/  UIADD3 UR19, UR39, 0x1, URZ ;  /* 0x0000000127137890 */ /* 0x000fc4000fffe03f */
[----:B------:R-:W-:Y:S02]  /*4d50*/  ULOP3.LUT UR22, UR36, 0x2, URZ, 0xfc, !UPT ;  /* 0x0000000224167892 */ /* 0x000fe4000f8efc3f */
[----:B------:R-:W-:Y:S02]  /*4d60*/  UIADD3 UR4, UR4, -0x1, URZ ;  /* 0xffffffff04047890 */ /* 0x000fe4000fffe03f */
[----:B------:R-:W-:Y:S02]  /*4d70*/  USHF.L.U32 UR5, UR7, UR5, URZ ;  /* 0x0000000507057299 */ /* 0x000fe4000800063f */
[----:B------:R-:W-:Y:S01]  /*4d80*/  ULOP3.LUT UR6, URZ, UR6, URZ, 0x33, !UPT ;  /* 0x000000063f067292 */ /* 0x000fe2000f8e333f */
[----:B------:R-:W-:Y:S01]  /*4d90*/  ULDC.64 UR20, c[0x0][0x198] ;  /* 0x0000660000147ab9 */ /* 0x000fe20000000a00 */
[----:B0-----:R-:W-:-:S10]  /*4da0*/  LOP3.LUT R11, R11, 0x1, RZ, 0xc0, !PT ;  /* 0x000000010b0b7812 */ /* 0x001fd400078ec0ff */
.L_x_99:
[----:B------:R-:W-:-:S03]  /*4db0*/  UMOV UR7, 0xffffffff ;  /* 0xffffffff00077882 */ /* 0x000fc60000000000 */
[----:B------:R-:W-:Y:S05]  /*4dc0*/  BRA.DIV UR7, `(.L_x_88) ;  /* 0x00000032075c7947 */ /* 0x000fea000b800000 */
[----:B------:R-:W-:-:S13]  /*4dd0*/  ELECT P6, URZ, PT ;  /* 0x00000000003f782f */ /* 0x000fda00038c0000 */
.L_x_172:
[----:B------:R-:W0:Y:S01]  /*4de0*/  LDC R3, c[0x0][0x28c] ;  /* 0x0000a300ff037b82 */ /* 0x000e220000000800 */
[----:B------:R-:W-:Y:S01]  /*4df0*/  BSSY B1, `(.L_x_89) ;  /* 0x000003c000017945 */ /* 0x000fe20003800000 */
[----:B0-----:R-:W-:-:S13]  /*4e00*/  ISETP.LT.OR P6, PT, R3, 0x1, !P6 ;  /* 0x000000010300780c */ /* 0x001fda00077c1670 */
[----:B------:R-:W-:Y:S05]  /*4e10*/  @P6 BRA `(.L_x_90) ;  /* 0x0000000000e46947 */ /* 0x000fea0003800000 */
[----:B------:R-:W-:Y:S02]  /*4e20*/  IMAD R3, R2, 0x2, R11 ;  /* 0x0000000202037824 */ /* 0x000fe400078e020b */
[----:B------:R-:W-:Y:S02]  /*4e30*/  IMAD.SHL.U32 R18, R18, 0x40, RZ ;  /* 0x0000004012127824 */ /* 0x000fe400078e00ff */
[----:B------:R-:W-:Y:S02]  /*4e40*/  IMAD.MOV.U32 R12, RZ, RZ, RZ ;  /* 0x000000ffff0c7224 */ /* 0x000fe400078e00ff */
[----:B------:R-:W-:Y:S02]  /*4e50*/  IMAD.U32 R13, RZ, RZ, UR19 ;  /* 0x00000013ff0d7e24 */ /* 0x000fe4000f8e00ff */
[----:B------:R-:W-:Y:S02]  /*4e60*/  IMAD.MOV.U32 R2, RZ, RZ, R8 ;  /* 0x000000ffff027224 */ /* 0x000fe400078e0008 */
[----:B------:R-:W-:-:S02]  /*4e70*/  IMAD.MOV.U32 R4, RZ, RZ, R0 ;  /* 0x000000ffff047224 */ /* 0x000fc400078e0000 */
[----:B------:R-:W-:-:S07]  /*4e80*/  IMAD R6, R3, 0x18, RZ ;  /* 0x0000001803067824 */ /* 0x000fce00078e02ff */
.L_x_94:
[----:B------:R-:W0:Y:S01]  /*4e90*/  S2R R10, SR_CgaCtaId ;  /* 0x00000000000a7919 */ /* 0x000e220000008800 */
[----:B------:R-:W-:Y:S01]  /*4ea0*/  MOV R3, 0x400 ;  /* 0x0000040000037802 */ /* 0x000fe20000000f00 */
[----:B------:R-:W1:Y:S03]  /*4eb0*/  @!P3 LDC R5, c[0x0][0x500] ;  /* 0x00014000ff05bb82 */ /* 0x000e660000000800 */
[----:B0-----:R-:W-:Y:S02]  /*4ec0*/  LEA R7, R10, R3, 0x18 ;  /* 0x000000030a077211 */ /* 0x001fe400078ec0ff */
[----:B------:R-:W-:-:S03]  /*4ed0*/  SHF.L.U32 R3, R2, 0x1f, RZ ;  /* 0x0000001f02037819 */ /* 0x000fc600000006ff */
[----:B------:R-:W-:-:S04]  /*4ee0*/  IMAD R10, R4, 0x8, R7 ;  /* 0x00000008040a7824 */ /* 0x000fc800078e0207 */
[----:B------:R-:W0:Y:S02]  /*4ef0*/  SYNCS.PHASECHK.TRANS64.TRYWAIT P1, [R10+URZ+0x200], R3 ;  /* 0x000200030a0075a7 */ /* 0x000e24000802017f */
[----:B01----:R-:W-:Y:S05]  /*4f00*/  @!P1 BRA `(.L_x_91) ;  /* 0x00000030002c9947 */ /* 0x003fea0003800000 */
.L_x_173:
[----:B------:R-:W-:Y:S01]  /*4f10*/  UPRMT UR7, UR22, 0x9910, URZ ;  /* 0x0000991016077896 */ /* 0x000fe2000800003f */
[----:B------:R1:W-:Y:S03]  /*4f20*/  @!P3 SYNCS.ARRIVE.TRANS64 RZ, [R10+URZ], R5 ;  /* 0x000000050affb9a7 */ /* 0x0003e6000800003f */
[----:B------:R-:W-:-:S06]  /*4f30*/  UISETP.NE.AND UP0, UPT, UR7, 0x2, UPT ;  /* 0x000000020700788c */ /* 0x000fcc000bf05270 */
[----:B------:R-:W-:-:S13]  /*4f40*/  PLOP3.LUT P1, PT, PT, PT, UP0, 0x80, 0x0 ;  /* 0x000000000000781c */ /* 0x000fda0003f2f008 */
[----:B-1----:R-:W-:Y:S05]  /*4f50*/  @P1 BRA `(.L_x_92) ;  /* 0x0000000000041947 */ /* 0x002fea0003800000 */
[----:B------:R-:W-:Y:S01]  /*4f60*/  BPT.TRAP 0x1 ;  /* 0x000000040000795c */ /* 0x000fe20000300000 */
.L_x_92:
[----:B------:R-:W-:Y:S05]  /*4f70*/  @P0 BRA `(.L_x_93) ;  /* 0x0000000000040947 */ /* 0x000fea0003800000 */
[----:B------:R-:W-:Y:S01]  /*4f80*/  BPT.TRAP 0x1 ;  /* 0x000000040000795c */ /* 0x000fe20000300000 */
.L_x_93:
[----:B0-----:R-:W-:Y:S01]  /*4f90*/  IMAD R3, R4, 0x2, R11 ;  /* 0x0000000204037824 */ /* 0x001fe200078e020b */
[----:B------:R-:W-:Y:S01]  /*4fa0*/  R2UR UR9, R10 ;  /* 0x000000000a0972ca */ /* 0x000fe200000e0000 */
[--C-:B------:R-:W-:Y:S01]  /*4fb0*/  IMAD R5, R4, 0x800, R7.reuse ;  /* 0x0000080004057824 */ /* 0x100fe200078e0207 */
[----:B------:R-:W-:Y:S01]  /*4fc0*/  UIADD3 UR14, UP0, UR20, 0xf0, URZ ;  /* 0x000000f0140e7890 */ /* 0x000fe2000ff1e03f */
[----:B------:R-:W-:Y:S01]  /*4fd0*/  IMAD R3, R3, 0x180, RZ ;  /* 0x0000018003037824 */ /* 0x000fe200078e02ff */
[----:B------:R-:W-:Y:S01]  /*4fe0*/  R2UR UR11, R18 ;  /* 0x00000000120b72ca */ /* 0x000fe200000e0000 */
[----:B------:R-:W-:Y:S01]  /*4ff0*/  VIADD R13, R13, 0xffffffff ;  /* 0xffffffff0d0d7836 */ /* 0x000fe20000000000 */
[----:B------:R-:W-:Y:S01]  /*5000*/  R2UR UR7, R5 ;  /* 0x00000000050772ca */ /* 0x000fe200000e0000 */
[----:B------:R-:W-:Y:S01]  /*5010*/  IMAD R3, R3, 0x2, R7 ;  /* 0x0000000203037824 */ /* 0x000fe200078e0207 */
[----:B------:R-:W-:Y:S01]  /*5020*/  R2UR UR10, R12 ;  /* 0x000000000c0a72ca */ /* 0x000fe200000e0000 */
[----:B------:R-:W-:Y:S01]  /*5030*/  UIADD3 UR24, UP1, UR20, 0x1f0, URZ ;  /* 0x000001f014187890 */ /* 0x000fe2000ff3e03f */
[----:B------:R-:W-:Y:S01]  /*5040*/  R2UR UR12, R19 ;  /* 0x00000000130c72ca */ /* 0x000fe200000e0000 */
[----:B------:R-:W-:Y:S01]  /*5050*/  UIADD3.X UR15, URZ, UR21, URZ, UP0, !UPT ;  /* 0x000000153f0f7290 */ /* 0x000fe200087fe43f */
[----:B------:R-:W-:Y:S01]  /*5060*/  R2UR UR8, R3 ;  /* 0x00000000030872ca */ /* 0x000fe200000e0000 */
[----:B------:R-:W-:Y:S01]  /*5070*/  VIADD R4, R4, 0x1 ;  /* 0x0000000104047836 */ /* 0x000fe20000000000 */
[----:B------:R-:W-:Y:S01]  /*5080*/  R2UR UR18, R6 ;  /* 0x00000000061272ca */ /* 0x000fe200000e0000 */
[----:B------:R-:W-:Y:S01]  /*5090*/  UIADD3.X UR25, URZ, UR21, URZ, UP1, !UPT ;  /* 0x000000153f197290 */ /* 0x000fe20008ffe43f */
[----:B------:R-:W-:Y:S01]  /*50a0*/  ISETP.GT.AND P2, PT, R13, 0x1, PT ;  /* 0x000000010d00780c */ /* 0x000fe20003f44270 */
[----:B------:R-:W-:Y:S01]  /*50b0*/  UMOV UR16, 0x0 ;  /* 0x0000000000107882 */ /* 0x000fe20000000000 */
[----:B------:R-:W-:Y:S01]  /*50c0*/  UMOV UR17, 0x10000000 ;  /* 0x1000000000117882 */ /* 0x000fe20000000000 */
[----:B------:R-:W-:Y:S01]  /*50d0*/  UIADD3 UR7, UR7, 0x500, URZ ;  /* 0x0000050007077890 */ /* 0x000fe2000fffe03f */
[----:B------:R-:W-:Y:S01]  /*50e0*/  ISETP.NE.AND P1, PT, R4, 0x40, PT ;  /* 0x000000400400780c */ /* 0x000fe20003f25270 */
[----:B------:R-:W-:Y:S01]  /*50f0*/  UMOV UR23, 0x30000 ;  /* 0x0003000000177882 */ /* 0x000fe20000000000 */
[----:B------:R-:W-:-:S02]  /*5100*/  VIADD R12, R12, 0x10 ;  /* 0x000000100c0c7836 */ /* 0x000fc40000000000 */
[----:B------:R-:W-:Y:S01]  /*5110*/  SEL R3, RZ, 0x1, P1 ;  /* 0x00000001ff037807 */ /* 0x000fe20000800000 */
[----:B------:R-:W-:Y:S01]  /*5120*/  UIADD3 UR13, UR8, 0x20500, URZ ;  /* 0x00020500080d7890 */ /* 0x000fe2000fffe03f */
[----:B------:R-:W-:Y:S02]  /*5130*/  SEL R4, R4, RZ, P1 ;  /* 0x000000ff04047207 */ /* 0x000fe40000800000 */
[----:B------:R-:W-:Y:S01]  /*5140*/  UMOV UR8, UR7 ;  /* 0x0000000700087c82 */ /* 0x000fe20008000000 */
[----:B------:R-:W-:Y:S01]  /*5150*/  LOP3.LUT R2, R2, R3, RZ, 0x3c, !PT ;  /* 0x0000000302027212 */ /* 0x000fe200078e3cff */
[----:B------:R0:W-:Y:S02]  /*5160*/  UTMALDG.3D [UR8], [UR14], desc[UR16] ;  /* 0x000010080e0075b4 */ /* 0x0001e40008011000 */
[----:B0-----:R-:W-:Y:S01]  /*5170*/  UMOV UR8, UR13 ;  /* 0x0000000d00087c82 */ /* 0x001fe20008000000 */
[----:B------:R-:W-:Y:S02]  /*5180*/  UMOV UR11, UR18 ;  /* 0x00000012000b7c82 */ /* 0x000fe40008000000 */
[----:B------:R0:W-:Y:S02]  /*5190*/  UTMALDG.3D.MULTICAST [UR8], [UR24], UR23, desc[UR16] ;  /* 0x00001008180073b4 */ /* 0x0001e40008011817 */
[----:B0-----:R-:W-:Y:S05]  /*51a0*/  @P2 BRA `(.L_x_94) ;  /* 0xfffffffc00382947 */ /* 0x001fea000383ffff */
.L_x_90:
[----:B------:R-:W-:Y:S05]  /*51b0*/  BSYNC B1 ;  /* 0x0000000000017941 */ /* 0x000fea0003800000 */
.L_x_89:
[----:B------:R-:W-:Y:S01]  /*51c0*/  LOP3.LUT P4, RZ, R9, 0xff, RZ, 0xc0, !PT ;  /* 0x000000ff09ff7812 */ /* 0x000fe2000788c0ff */
[----:B------:R-:W-:Y:S01]  /*51d0*/  VIADD R0, R0, UR39 ;  /* 0x0000002700007c36 */ /* 0x000fe20008000000 */
[----:B------:R-:W-:Y:S01]  /*51e0*/  ULDC.64 UR8, c[0x0][0x650] ;  /* 0x0001940000087ab9 */ /* 0x000fe20000000a00 */
[----:B------:R-:W-:Y:S01]  /*51f0*/  BSSY B1, `(.L_x_95) ;  /* 0x000006f000017945 */ /* 0x000fe20003800000 */
[----:B------:R-:W-:Y:S01]  /*5200*/  IMAD.MOV.U32 R18, RZ, RZ, -0x1 ;  /* 0xffffffffff127424 */ /* 0x000fe200078e00ff */
[----:B------:R-:W-:Y:S01]  /*5210*/  PRMT R9, RZ, 0x7610, R9 ;  /* 0x00007610ff097816 */ /* 0x000fe20000000009 */
[----:B------:R-:W-:Y:S01]  /*5220*/  IMAD.MOV.U32 R19, RZ, RZ, -0x1 ;  /* 0xffffffffff137424 */ /* 0x000fe200078e00ff */
[C---:B------:R-:W-:Y:S02]  /*5230*/  ISETP.GT.U32.AND P1, PT, R0.reuse, 0x3f, PT ;  /* 0x0000003f0000780c */ /* 0x040fe40003f24070 */
[----:B------:R-:W-:Y:S02]  /*5240*/  SHF.R.U32.HI R2, RZ, 0x6, R0 ;  /* 0x00000006ff027819 */ /* 0x000fe40000011600 */
[----:B------:R-:W-:-:S02]  /*5250*/  LOP3.LUT R0, R0, 0x3f, RZ, 0xc0, !PT ;  /* 0x0000003f00007812 */ /* 0x000fc400078ec0ff */
[----:B------:R-:W0:Y:S01]  /*5260*/  @P4 S2R R4, SR_CgaCtaId ;  /* 0x0000000000044919 */ /* 0x000e220000008800 */
[----:B------:R-:W-:Y:S02]  /*5270*/  @P4 MOV R3, 0x400 ;  /* 0x0000040000034802 */ /* 0x000fe40000000f00 */
[----:B------:R-:W-:-:S04]  /*5280*/  LOP3.LUT R2, R2, 0x1, RZ, 0xc0, !PT ;  /* 0x0000000102027812 */ /* 0x000fc800078ec0ff */
[----:B------:R-:W-:Y:S02]  /*5290*/  ISETP.NE.U32.AND P2, PT, R2, 0x1, PT ;  /* 0x000000010200780c */ /* 0x000fe40003f45070 */
[----:B0-----:R-:W-:Y:S01]  /*52a0*/  @P4 LEA R3, R4, R3, 0x18 ;  /* 0x0000000304034211 */ /* 0x001fe200078ec0ff */
[----:B------:R-:W-:-:S03]  /*52b0*/  IMAD.U32 R4, RZ, RZ, UR39 ;  /* 0x00000027ff047e24 */ /* 0x000fc6000f8e00ff */
[----:B------:R0:W-:Y:S01]  /*52c0*/  @P4 SYNCS.ARRIVE.TRANS64.A1T0 RZ, [R3+URZ+0x438], RZ ;  /* 0x000438ff03ff49a7 */ /* 0x0001e2000810003f */
[----:B------:R-:W-:Y:S02]  /*52d0*/  IADD3 R16, P4, R16, UR54, RZ ;  /* 0x0000003610107c10 */ /* 0x000fe4000ff9e0ff */
[----:B------:R-:W-:Y:S02]  /*52e0*/  ISETP.LT.U32.AND P1, PT, R4, 0x40, P1 ;  /* 0x000000400400780c */ /* 0x000fe40000f21070 */
[----:B------:R-:W-:Y:S02]  /*52f0*/  IADD3.X R17, R17, UR37, RZ, P4, !PT ;  /* 0x0000002511117c10 */ /* 0x000fe4000a7fe4ff */
[----:B------:R-:W-:Y:S02]  /*5300*/  ISETP.GE.U32.AND P4, PT, R16, UR8, PT ;  /* 0x0000000810007c0c */ /* 0x000fe4000bf86070 */
[----:B0-----:R-:W-:Y:S02]  /*5310*/  SEL R3, RZ, 0x1, !P1 ;  /* 0x00000001ff037807 */ /* 0x001fe40004800000 */
[----:B------:R-:W-:-:S02]  /*5320*/  ISETP.GE.U32.AND.EX P1, PT, R17, UR9, PT, P4 ;  /* 0x0000000911007c0c */ /* 0x000fc4000bf26140 */
[----:B------:R-:W-:-:S04]  /*5330*/  ISETP.GT.U32.AND P2, PT, R4, 0x3f, !P2 ;  /* 0x0000003f0400780c */ /* 0x000fc80005744070 */
[----:B------:R-:W-:-:S04]  /*5340*/  SEL R2, RZ, 0x1, !P2 ;  /* 0x00000001ff027807 */ /* 0x000fc80005000000 */
[--C-:B------:R-:W-:Y:S01]  /*5350*/  LOP3.LUT R8, R2, R8, R3.reuse, 0x96, !PT ;  /* 0x0000000802087212 */ /* 0x100fe200078e9603 */
[----:B------:R-:W-:Y:S01]  /*5360*/  IMAD.MOV.U32 R2, RZ, RZ, -0x1 ;  /* 0xffffffffff027424 */ /* 0x000fe200078e00ff */
[----:B------:R-:W-:Y:S01]  /*5370*/  PRMT R3, RZ, 0x7610, R3 ;  /* 0x00007610ff037816 */ /* 0x000fe20000000003 */
[----:B------:R-:W-:Y:S06]  /*5380*/  @P1 BRA `(.L_x_96) ;  /* 0x0000000400541947 */ /* 0x000fec0003800000 */
[----:B------:R-:W0:Y:S01]  /*5390*/  S2UR UR7, SR_CTAID.X ;  /* 0x00000000000779c3 */ /* 0x000e220000002500 */
[----:B------:R-:W-:Y:S01]  /*53a0*/  ULDC.64 UR8, c[0x0][0x628] ;  /* 0x00018a0000087ab9 */ /* 0x000fe20000000a00 */
[----:B------:R-:W-:Y:S01]  /*53b0*/  ULDC UR10, c[0x0][0x150] ;  /* 0x00005400000a7ab9 */ /* 0x000fe20000000800 */
[----:B------:R-:W-:Y:S01]  /*53c0*/  ISETP.NE.U32.AND P1, PT, RZ, UR8, PT ;  /* 0x00000008ff007c0c */ /* 0x000fe2000bf25070 */
[----:B------:R-:W-:Y:S01]  /*53d0*/  ULDC UR11, c[0x0][0x630] ;  /* 0x00018c00000b7ab9 */ /* 0x000fe20000000800 */
[----:B------:R-:W-:Y:S01]  /*53e0*/  ULDC UR13, c[0x0][0x154] ;  /* 0x00005500000d7ab9 */ /* 0x000fe20000000800 */
[----:B------:R-:W-:Y:S01]  /*53f0*/  IMAD.MOV.U32 R2, RZ, RZ, R16 ;  /* 0x000000ffff027224 */ /* 0x000fe200078e0010 */
[----:B------:R-:W-:Y:S01]  /*5400*/  ISETP.NE.AND.EX P1, PT, RZ, UR9, PT, P1 ;  /* 0x00000009ff007c0c */ /* 0x000fe2000bf25310 */
[----:B------:R-:W1:Y:S01]  /*5410*/  S2UR UR12, SR_CTAID.Y ;  /* 0x00000000000c79c3 */ /* 0x000e620000002600 */
[----:B0-----:R-:W-:-:S05]  /*5420*/  I2FP.F32.U32 R3, UR7 ;  /* 0x0000000700037c45 */ /* 0x001fca0008201000 */
[----:B------:R-:W-:Y:S01]  /*5430*/  FMUL R10, R3, UR10 ;  /* 0x0000000a030a7c20 */ /* 0x000fe20008400000 */
[----:B------:R-:W-:-:S05]  /*5440*/  IMAD.MOV.U32 R3, RZ, RZ, R17 ;  /* 0x000000ffff037224 */ /* 0x000fca00078e0011 */
[----:B------:R-:W-:Y:S05]  /*5450*/  @!P1 BRA `(.L_x_97) ;  /* 0x0000000000289947 */ /* 0x000fea0003800000 */
[----:B------:R-:W-:Y:S02]  /*5460*/  ULDC UR10, c[0x0][0x634] ;  /* 0x00018d00000a7ab9 */ /* 0x000fe40000000800 */
[----:B------:R-:W-:-:S05]  /*5470*/  IADD3 R7, P1, R16, UR10, RZ ;  /* 0x0000000a10077c10 */ /* 0x000fca000ff3e0ff */
[----:B------:R-:W-:-:S04]  /*5480*/  IMAD.X R13, RZ, RZ, R17, P1 ;  /* 0x000000ffff0d7224 */ /* 0x000fc800008e0611 */
[----:B------:R-:W-:-:S04]  /*5490*/  IMAD.WIDE.U32 R4, R13, UR8, RZ ;  /* 0x000000080d047c25 */ /* 0x000fc8000f8e00ff */
[----:B------:R-:W-:-:S04]  /*54a0*/  IMAD.WIDE.U32 R4, P1, R7, UR9, R4 ;  /* 0x0000000907047c25 */ /* 0x000fc8000f820004 */
[----:B------:R-:W-:-:S04]  /*54b0*/  IMAD.WIDE.U32 R6, R7, UR8, RZ ;  /* 0x0000000807067c25 */ /* 0x000fc8000f8e00ff */
[----:B------:R-:W-:Y:S01]  /*54c0*/  IMAD.X R3, RZ, RZ, RZ, P1 ;  /* 0x000000ffff037224 */ /* 0x000fe200008e06ff */
[----:B------:R-:W-:Y:S01]  /*54d0*/  IADD3 RZ, P1, R7, R4, RZ ;  /* 0x0000000407ff7210 */ /* 0x000fe20007f3e0ff */
[----:B------:R-:W-:-:S04]  /*54e0*/  IMAD.MOV.U32 R2, RZ, RZ, R5 ;  /* 0x000000ffff027224 */ /* 0x000fc800078e0005 */
[----:B------:R-:W-:-:S08]  /*54f0*/  IMAD.WIDE.U32.X R2, R13, UR9, R2, P1 ;  /* 0x000000090d027c25 */ /* 0x000fd000088e0402 */
.L_x_97:
[--C-:B------:R-:W-:Y:S01]  /*5500*/  SHF.R.U64 R19, R2, UR11, R3.reuse ;  /* 0x0000000b02137c19 */ /* 0x100fe20008001203 */
[----:B------:R-:W0:Y:S01]  /*5510*/  F2I.U32.TRUNC.NTZ R10, R10 ;  /* 0x0000000a000a7305 */ /* 0x000e22000020f000 */
[----:B------:R-:W-:Y:S01]  /*5520*/  SHF.R.U32.HI R2, RZ, UR11, R3 ;  /* 0x0000000bff027c19 */ /* 0x000fe20008011603 */
[----:B------:R-:W-:Y:S01]  /*5530*/  ULDC.64 UR8, c[0x0][0x620] ;  /* 0x0001880000087ab9 */ /* 0x000fe20000000a00 */
[----:B------:R-:W-:Y:S01]  /*5540*/  IADD3 R5, P1, RZ, -R19, RZ ;  /* 0x80000013ff057210 */ /* 0x000fe20007f3e0ff */
[----:B------:R-:W-:Y:S01]  /*5550*/  ULDC.64 UR14, c[0x0][0x640] ;  /* 0x00019000000e7ab9 */ /* 0x000fe20000000a00 */
[----:B-1----:R-:W-:Y:S01]  /*5560*/  I2FP.F32.U32 R4, UR12 ;  /* 0x0000000c00047c45 */ /* 0x002fe20008201000 */
[----:B------:R-:W-:Y:S02]  /*5570*/  ULDC UR11, c[0x0][0x658] ;  /* 0x00019600000b7ab9 */ /* 0x000fe40000000800 */
[----:B------:R-:W-:Y:S01]  /*5580*/  IMAD.X R2, RZ, RZ, ~R2, P1 ;  /* 0x000000ffff027224 */ /* 0x000fe200008e0e02 */
[----:B------:R-:W-:Y:S01]  /*5590*/  ISETP.NE.U32.AND P1, PT, RZ, UR14, PT ;  /* 0x0000000eff007c0c */ /* 0x000fe2000bf25070 */
[----:B------:R-:W-:Y:S01]  /*55a0*/  FMUL R6, R4, UR13 ;  /* 0x0000000d04067c20 */ /* 0x000fe20008400000 */
[----:B------:R-:W-:Y:S01]  /*55b0*/  ULDC UR13, c[0x0][0x648] ;  /* 0x00019200000d7ab9 */ /* 0x000fe20000000800 */
[----:B------:R-:W-:Y:S01]  /*55c0*/  IMAD R4, R2, UR8, RZ ;  /* 0x0000000802047c24 */ /* 0x000fe2000f8e02ff */
[----:B------:R-:W-:Y:S01]  /*55d0*/  ISETP.NE.AND.EX P1, PT, RZ, UR15, PT, P1 ;  /* 0x0000000fff007c0c */ /* 0x000fe2000bf25310 */
[C---:B------:R-:W-:Y:S01]  /*55e0*/  IMAD.WIDE.U32 R2, R5.reuse, UR8, R16 ;  /* 0x0000000805027c25 */ /* 0x040fe2000f8e0010 */
[----:B0-----:R-:W-:Y:S01]  /*55f0*/  R2UR UR8, R10 ;  /* 0x000000000a0872ca */ /* 0x001fe200000e0000 */
[----:B------:R-:W0:Y:S01]  /*5600*/  F2I.U32.TRUNC.NTZ R6, R6 ;  /* 0x0000000600067305 */ /* 0x000e22000020f000 */
[----:B------:R-:W1:Y:S01]  /*5610*/  LDC R10, c[0x0][0x610] ;  /* 0x00018400ff0a7b82 */ /* 0x000e620000000800 */
[----:B------:R-:W-:Y:S01]  /*5620*/  IMAD R5, R5, UR9, R4 ;  /* 0x0000000905057c24 */ /* 0x000fe2000f8e0204 */
[----:B------:R-:W-:-:S03]  /*5630*/  ULDC UR9, c[0x0][0x618] ;  /* 0x0001860000097ab9 */ /* 0x000fc60000000800 */
[----:B------:R-:W-:-:S05]  /*5640*/  IMAD.IADD R3, R3, 0x1, R5 ;  /* 0x0000000103037824 */ /* 0x000fca00078e0205 */
[--C-:B------:R-:W-:Y:S02]  /*5650*/  SHF.R.U64 R12, R2, UR9, R3.reuse ;  /* 0x00000009020c7c19 */ /* 0x100fe40008001203 */
[----:B------:R-:W-:Y:S01]  /*5660*/  SHF.R.U32.HI R3, RZ, UR9, R3 ;  /* 0x00000009ff037c19 */ /* 0x000fe20008011603 */
[----:B------:R-:W-:Y:S01]  /*5670*/  ULDC UR9, c[0x0][0x608] ;  /* 0x0001820000097ab9 */ /* 0x000fe20000000800 */
[----:B0-----:R-:W-:Y:S02]  /*5680*/  R2UR UR10, R6 ;  /* 0x00000000060a72ca */ /* 0x001fe400000e0000 */
[--C-:B------:R-:W-:Y:S02]  /*5690*/  SHF.R.U64 R14, R12, UR9, R3.reuse ;  /* 0x000000090c0e7c19 */ /* 0x100fe40008001203 */
[----:B------:R-:W-:Y:S01]  /*56a0*/  SHF.R.U32.HI R3, RZ, UR9, R3 ;  /* 0x00000009ff037c19 */ /* 0x000fe20008011603 */
[----:B------:R-:W-:-:S03]  /*56b0*/  UIADD3 UR9, -UR8, URZ, URZ ;  /* 0x0000003f08097290 */ /* 0x000fc6000fffe13f */
[--C-:B------:R-:W-:Y:S01]  /*56c0*/  SHF.R.U64 R15, R14, UR11, R3.reuse ;  /* 0x0000000b0e0f7c19 */ /* 0x100fe20008001203 */
[----:B------:R-:W-:Y:S01]  /*56d0*/  ULDC UR8, c[0x0][0x144] ;  /* 0x0000510000087ab9 */ /* 0x000fe20000000800 */
[----:B------:R-:W-:-:S03]  /*56e0*/  SHF.R.U32.HI R3, RZ, UR11, R3 ;  /* 0x0000000bff037c19 */ /* 0x000fc60008011603 */
[----:B------:R-:W-:Y:S01]  /*56f0*/  IMAD.MOV.U32 R2, RZ, RZ, R15 ;  /* 0x000000ffff027224 */ /* 0x000fe200078e000f */
[----:B------:R-:W-:Y:S06]  /*5700*/  @!P1 BRA `(.L_x_98) ;  /* 0x0000000000289947 */ /* 0x000fec0003800000 */
        /* <DEDUP_REMOVED lines=10> */
.L_x_98:
[----:B------:R-:W-:Y:S01]  /*57b0*/  UISETP.NE.AND UP0, UPT, UR38, URZ, UPT ;  /* 0x0000003f2600728c */ /* 0x000fe2000bf05270 */
[----:B------:R-:W-:Y:S01]  /*57c0*/  SHF.R.U64 R3, R2, UR13, R3 ;  /* 0x0000000d02037c19 */ /* 0x000fe20008001203 */
[----:B------:R-:W-:Y:S01]  /*57d0*/  UIADD3 UR10, -UR10, URZ, URZ ;  /* 0x0000003f0a0a7290 */ /* 0x000fe2000fffe13f */
[----:B------:R-:W-:Y:S01]  /*57e0*/  LOP3.LUT R2, R14, UR6, RZ, 0xc0, !PT ;  /* 0x000000060e027c12 */ /* 0x000fe2000f8ec0ff */
[----:B------:R-:W-:Y:S01]  /*57f0*/  UIMAD UR7, UR8, UR9, UR7 ;  /* 0x00000009080772a4 */ /* 0x000fe2000f8e0207 */
[----:B------:R-:W-:Y:S01]  /*5800*/  LOP3.LUT R5, R12, UR4, RZ, 0xc0, !PT ;  /* 0x000000040c057c12 */ /* 0x000fe2000f8ec0ff */
[----:B------:R-:W-:Y:S01]  /*5810*/  IMAD.MOV R4, RZ, RZ, -R3 ;  /* 0x000000ffff047224 */ /* 0x000fe200078e0a03 */
[----:B------:R-:W-:Y:S01]  /*5820*/  ULDC UR8, c[0x0][0x148] ;  /* 0x0000520000087ab9 */ /* 0x000fe20000000800 */
[----:B------:R-:W-:Y:S01]  /*5830*/  IMAD R3, R3, UR5, R2 ;  /* 0x0000000503037c24 */ /* 0x000fe2000f8e0202 */
[----:B------:R-:W-:Y:S02]  /*5840*/  PLOP3.LUT P1, PT, PT, PT, UP0, 0x80, 0x0 ;  /* 0x000000000000781c */ /* 0x000fe40003f2f008 */
[----:B------:R-:W-:-:S03]  /*5850*/  @UP0 UIMAD UR7, UR8, UR10, UR12 ;  /* 0x0000000a080702a4 */ /* 0x000fc6000f8e020c */
[----:B------:R-:W-:Y:S02]  /*5860*/  ULDC UR8, c[0x0][0x638] ;  /* 0x00018e0000087ab9 */ /* 0x000fe40000000800 */
[----:B------:R-:W-:Y:S02]  /*5870*/  IMAD R2, R4, UR8, R15 ;  /* 0x0000000804027c24 */ /* 0x000fe4000f8e020f */
[----:B-1----:R-:W-:Y:S01]  /*5880*/  IMAD R10, R3, R10, UR7 ;  /* 0x00000007030a7e24 */ /* 0x002fe2000f8e020a */
[----:B------:R-:W-:Y:S01]  /*5890*/  ULDC UR7, c[0x0][0x600] ;  /* 0x0001800000077ab9 */ /* 0x000fe20000000800 */
[----:B------:R-:W-:Y:S02]  /*58a0*/  IMAD.MOV.U32 R3, RZ, RZ, 0x1 ;  /* 0x00000001ff037424 */ /* 0x000fe400078e00ff */
[----:B------:R-:W-:-:S05]  /*58b0*/  IMAD R5, R2, UR7, R5 ;  /* 0x0000000702057c24 */ /* 0x000fca000f8e0205 */
[----:B------:R-:W-:Y:S02]  /*58c0*/  SEL R2, R5, R10, !P1 ;  /* 0x0000000a05027207 */ /* 0x000fe40004800000 */
[----:B------:R-:W-:-:S07]  /*58d0*/  SEL R18, R10, R5, !P1 ;  /* 0x000000050a127207 */ /* 0x000fce0004800000 */
.L_x_96:
[----:B------:R-:W-:Y:S05]  /*58e0*/  BSYNC B1 ;  /* 0x0000000000017941 */ /* 0x000fea0003800000 */
.L_x_95:
[----:B------:R-:W-:-:S13]  /*58f0*/  LOP3.LUT P1, RZ, R3, 0xff, RZ, 0xc0, !PT ;  /* 0x000000ff03ff7812 */ /* 0x000fda000782c0ff */
[----:B------:R-:W-:Y:S05]  /*5900*/  @P1 BRA `(.L_x_99) ;  /* 0xfffffff400281947 */ /* 0x000fea000383ffff */
[----:B------:R-:W-:Y:S05]  /*5910*/  BSYNC B0 ;  /* 0x0000000000007941 */ /* 0x000fea0003800000 */
.L_x_87:
[----:B------:R-:W-:-:S03]  /*5920*/  UMOV UR7, 0xffffffff ;  /* 0xffffffff00077882 */ /* 0x000fc60000000000 */
[----:B------:R-:W-:Y:S05]  /*5930*/  BRA.DIV UR7, `(.L_x_100) ;  /* 0x0000002607b47947 */ /* 0x000fea000b800000 */
[----:B------:R-:W-:-:S13]  /*5940*/  ELECT P6, URZ, PT ;  /* 0x00000000003f782f */ /* 0x000fda00038c0000 */
.L_x_176:
[----:B------:R-:W-:Y:S04]  /*5950*/  BSSY B0, `(.L_x_101) ;  /* 0x0000248000007945 */ /* 0x000fe80003800000 */
[----:B------:R-:W-:Y:S05]  /*5960*/  @!P6 BRA `(.L_x_102) ;  /* 0x000000240018e947 */ /* 0x000fea0003800000 */
[----:B------:R-:W-:-:S04]  /*5970*/  ULOP3.LUT UR7, UR36, 0x2, URZ, 0xfc, !UPT ;  /* 0x0000000224077892 */ /* 0x000fc8000f8efc3f */
[----:B------:R-:W-:-:S06]  /*5980*/  UISETP.NE.AND UP0, UPT, UR7, 0x3, UPT ;  /* 0x000000030700788c */ /* 0x000fcc000bf05270 */
[----:B------:R-:W-:-:S13]  /*5990*/  PLOP3.LUT P0, PT, PT, PT, UP0, 0x80, 0x0 ;  /* 0x000000000000781c */ /* 0x000fda0003f0f008 */
[----:B------:R-:W-:Y:S05]  /*59a0*/  @!P0 BRA `(.L_x_103) ;  /* 0x0000000000048947 */ /* 0x000fea0003800000 */
[----:B------:R-:W-:Y:S01]  /*59b0*/  BPT.TRAP 0x1 ;  /* 0x000000040000795c */ /* 0x000fe20000300000 */
.L_x_103:
[----:B------:R-:W0:Y:S01]  /*59c0*/  S2R R3, SR_CgaCtaId ;  /* 0x0000000000037919 */ /* 0x000e220000008800 */
[----:B------:R-:W-:-:S04]  /*59d0*/  MOV R2, 0x400 ;  /* 0x0000040000027802 */ /* 0x000fc80000000f00 */
[----:B0-----:R-:W-:Y:S02]  /*59e0*/  LEA R3, R3, R2, 0x18 ;  /* 0x0000000203037211 */ /* 0x001fe400078ec0ff */
[----:B------:R-:W-:-:S03]  /*59f0*/  SHF.L.U32 R2, R8, 0x1f, RZ ;  /* 0x0000001f08027819 */ /* 0x000fc600000006ff */
[----:B------:R-:W-:-:S04]  /*5a00*/  VIADD R3, R3, 0x200 ;  /* 0x0000020003037836 */ /* 0x000fc80000000000 */
[C---:B------:R-:W-:Y:S02]  /*5a10*/  IMAD R7, R0.reuse, 0x8, R3 ;  /* 0x0000000800077824 */ /* 0x040fe400078e0203 */
[----:B------:R-:W-:Y:S02]  /*5a20*/  VIADD R0, R0, 0x1 ;  /* 0x0000000100007836 */ /* 0x000fe40000000000 */
[----:B------:R-:W0:Y:S03]  /*5a30*/  SYNCS.PHASECHK.TRANS64.TRYWAIT P0, [R7+URZ], R2 ;  /* 0x00000002070075a7 */ /* 0x000e26000800017f */
[----:B------:R-:W-:-:S04]  /*5a40*/  ISETP.NE.AND P1, PT, R0, 0x40, PT ;  /* 0x000000400000780c */ /* 0x000fc80003f25270 */
[----:B------:R-:W-:Y:S02]  /*5a50*/  SEL R5, RZ, 0x1, P1 ;  /* 0x00000001ff057807 */ /* 0x000fe40000800000 */
[----:B------:R-:W-:Y:S02]  /*5a60*/  SEL R0, R0, RZ, P1 ;  /* 0x000000ff00007207 */ /* 0x000fe40000800000 */
[----:B------:R-:W-:-:S03]  /*5a70*/  LOP3.LUT R5, R8, R5, RZ, 0x3c, !PT ;  /* 0x0000000508057212 */ /* 0x000fc600078e3cff */
[----:B------:R-:W-:Y:S01]  /*5a80*/  IMAD R9, R0, 0x8, R3 ;  /* 0x0000000800097824 */ /* 0x000fe200078e0203 */
[----:B------:R-:W-:Y:S01]  /*5a90*/  SHF.L.U32 R4, R5, 0x1f, RZ ;  /* 0x0000001f05047819 */ /* 0x000fe200000006ff */
[----:B0-----:R-:W-:Y:S06]  /*5aa0*/  @!P0 BRA `(.L_x_104) ;  /* 0x0000002400788947 */ /* 0x001fec0003800000 */
.L_x_177:
[----:B------:R-:W1:Y:S01]  /*5ab0*/  SYNCS.PHASECHK.TRANS64.TRYWAIT P0, [R9+URZ], R4 ;  /* 0x00000004090075a7 */ /* 0x000e62000800017f */
[----:B------:R-:W-:-:S05]  /*5ac0*/  VIADD R0, R0, 0x1 ;  /* 0x0000000100007836 */ /* 0x000fca0000000000 */
[----:B------:R-:W-:-:S04]  /*5ad0*/  ISETP.NE.AND P1, PT, R0, 0x40, PT ;  /* 0x000000400000780c */ /* 0x000fc80003f25270 */
[----:B0-----:R-:W-:Y:S02]  /*5ae0*/  SEL R2, RZ, 0x1, P1 ;  /* 0x00000001ff027807 */ /* 0x001fe40000800000 */
[----:B------:R-:W-:Y:S02]  /*5af0*/  SEL R0, R0, RZ, P1 ;  /* 0x000000ff00007207 */ /* 0x000fe40000800000 */
[----:B------:R-:W-:-:S03]  /*5b00*/  LOP3.LUT R7, R5, R2, RZ, 0x3c, !PT ;  /* 0x0000000205077212 */ /* 0x000fc600078e3cff */
[----:B------:R-:W-:Y:S01]  /*5b10*/  IMAD R6, R0, 0x8, R3 ;  /* 0x0000000800067824 */ /* 0x000fe200078e0203 */
[----:B------:R-:W-:Y:S01]  /*5b20*/  SHF.L.U32 R5, R7, 0x1f, RZ ;  /* 0x0000001f07057819 */ /* 0x000fe200000006ff */
[----:B-1----:R-:W-:Y:S06]  /*5b30*/  @!P0 BRA `(.L_x_105) ;  /* 0x0000002400688947 */ /* 0x002fec0003800000 */
.L_x_178:
[----:B------:R-:W1:Y:S01]  /*5b40*/  SYNCS.PHASECHK.TRANS64.TRYWAIT P0, [R6+URZ], R5 ;  /* 0x00000005060075a7 */ /* 0x000e62000800017f */
[----:B------:R-:W-:-:S05]  /*5b50*/  VIADD R0, R0, 0x1 ;  /* 0x0000000100007836 */ /* 0x000fca0000000000 */
[----:B------:R-:W-:-:S04]  /*5b60*/  ISETP.NE.AND P1, PT, R0, 0x40, PT ;  /* 0x000000400000780c */ /* 0x000fc80003f25270 */
[----:B------:R-:W-:Y:S02]  /*5b70*/  SEL R2, RZ, 0x1, P1 ;  /* 0x00000001ff027807 */ /* 0x000fe40000800000 */
[----:B------:R-:W-:Y:S02]  /*5b80*/  SEL R0, R0, RZ, P1 ;  /* 0x000000ff00007207 */ /* 0x000fe40000800000 */
[----:B------:R-:W-:-:S03]  /*5b90*/  LOP3.LUT R7, R7, R2, RZ, 0x3c, !PT ;  /* 0x0000000207077212 */ /* 0x000fc600078e3cff */
[----:B0-----:R-:W-:Y:S01]  /*5ba0*/  IMAD R9, R0, 0x8, R3 ;  /* 0x0000000800097824 */ /* 0x001fe200078e0203 */
[----:B------:R-:W-:Y:S01]  /*5bb0*/  SHF.L.U32 R4, R7, 0x1f, RZ ;  /* 0x0000001f07047819 */ /* 0x000fe200000006ff */
[----:B-1----:R-:W-:Y:S06]  /*5bc0*/  @!P0 BRA `(.L_x_106) ;  /* 0x0000002400588947 */ /* 0x002fec0003800000 */
.L_x_179:
        /* <DEDUP_REMOVED lines=9> */
.L_x_180:
        /* <DEDUP_REMOVED lines=9> */
.L_x_181:
        /* <DEDUP_REMOVED lines=9> */
.L_x_182:
        /* <DEDUP_REMOVED lines=9> */
.L_x_183:
        /* <DEDUP_REMOVED lines=9> */
.L_x_184:
        /* <DEDUP_REMOVED lines=9> */
.L_x_185:
        /* <DEDUP_REMOVED lines=9> */
.L_x_186:
        /* <DEDUP_REMOVED lines=9> */
.L_x_187:
        /* <DEDUP_REMOVED lines=9> */
.L_x_188:
        /* <DEDUP_REMOVED lines=9> */
.L_x_189:
        /* <DEDUP_REMOVED lines=9> */
.L_x_190:
        /* <DEDUP_REMOVED lines=9> */
.L_x_191:
        /* <DEDUP_REMOVED lines=9> */
.L_x_192:
        /* <DEDUP_REMOVED lines=9> */
.L_x_193:
        /* <DEDUP_REMOVED lines=9> */
.L_x_194:
        /* <DEDUP_REMOVED lines=9> */
.L_x_195:
        /* <DEDUP_REMOVED lines=9> */
.L_x_196:
        /* <DEDUP_REMOVED lines=9> */
.L_x_197:
        /* <DEDUP_REMOVED lines=9> */
.L_x_198:
        /* <DEDUP_REMOVED lines=9> */
.L_x_199:
        /* <DEDUP_REMOVED lines=9> */
.L_x_200:
        /* <DEDUP_REMOVED lines=9> */
.L_x_201:
        /* <DEDUP_REMOVED lines=9> */
.L_x_202:
        /* <DEDUP_REMOVED lines=9> */
.L_x_203:
        /* <DEDUP_REMOVED lines=9> */
.L_x_204:
        /* <DEDUP_REMOVED lines=9> */
.L_x_205:
        /* <DEDUP_REMOVED lines=9> */
.L_x_206:
        /* <DEDUP_REMOVED lines=9> */
.L_x_207:
        /* <DEDUP_REMOVED lines=9> */
.L_x_208:
        /* <DEDUP_REMOVED lines=9> */
.L_x_209:
        /* <DEDUP_REMOVED lines=9> */
.L_x_210:
        /* <DEDUP_REMOVED lines=9> */
.L_x_211:
        /* <DEDUP_REMOVED lines=9> */
.L_x_212:
        /* <DEDUP_REMOVED lines=9> */
.L_x_213:
        /* <DEDUP_REMOVED lines=9> */
.L_x_214:
        /* <DEDUP_REMOVED lines=9> */
.L_x_215:
        /* <DEDUP_REMOVED lines=9> */
.L_x_216:
        /* <DEDUP_REMOVED lines=9> */
.L_x_217:
        /* <DEDUP_REMOVED lines=9> */
.L_x_218:
        /* <DEDUP_REMOVED lines=9> */
.L_x_219:
        /* <DEDUP_REMOVED lines=9> */
.L_x_220:
        /* <DEDUP_REMOVED lines=9> */
.L_x_221:
        /* <DEDUP_REMOVED lines=9> */
.L_x_222:
        /* <DEDUP_REMOVED lines=9> */
.L_x_223:
        /* <DEDUP_REMOVED lines=9> */
.L_x_224:
        /* <DEDUP_REMOVED lines=9> */
.L_x_225:
        /* <DEDUP_REMOVED lines=9> */
.L_x_226:
        /* <DEDUP_REMOVED lines=9> */
.L_x_227:
        /* <DEDUP_REMOVED lines=9> */
.L_x_228:
        /* <DEDUP_REMOVED lines=9> */
.L_x_229:
        /* <DEDUP_REMOVED lines=9> */
.L_x_230:
        /* <DEDUP_REMOVED lines=9> */
.L_x_231:
        /* <DEDUP_REMOVED lines=9> */
.L_x_232:
        /* <DEDUP_REMOVED lines=9> */
.L_x_233:
        /* <DEDUP_REMOVED lines=9> */
.L_x_234:
        /* <DEDUP_REMOVED lines=9> */
.L_x_235:
        /* <DEDUP_REMOVED lines=9> */
.L_x_236:
        /* <DEDUP_REMOVED lines=9> */
.L_x_237:
        /* <DEDUP_REMOVED lines=9> */
.L_x_238:
[----:B------:R-:W1:Y:S01]  /*7d00*/  SYNCS.PHASECHK.TRANS64.TRYWAIT P0, [R6+URZ], R5 ;  /* 0x00000005060075a7 */ /* 0x000e62000800017f */
[----:B------:R-:W-:-:S05]  /*7d10*/  VIADD R0, R0, 0x1 ;  /* 0x0000000100007836 */ /* 0x000fca0000000000 */
[----:B------:R-:W-:-:S04]  /*7d20*/  ISETP.NE.AND P1, PT, R0, 0x40, PT ;  /* 0x000000400000780c */ /* 0x000fc80003f25270 */
[----:B------:R-:W-:Y:S02]  /*7d30*/  SEL R2, RZ, 0x1, P1 ;  /* 0x00000001ff027807 */ /* 0x000fe40000800000 */
[----:B------:R-:W-:Y:S02]  /*7d40*/  SEL R0, R0, RZ, P1 ;  /* 0x000000ff00007207 */ /* 0x000fe40000800000 */
[----:B------:R-:W-:Y:S01]  /*7d50*/  LOP3.LUT R2, R7, R2, RZ, 0x3c, !PT ;  /* 0x0000000207027212 */ /* 0x000fe200078e3cff */
[----:B-1----:R-:W-:Y:S06]  /*7d60*/  @!P0 BRA `(.L_x_166) ;  /* 0x0000001400a08947 */ /* 0x002fec0003800000 */
.L_x_239:
[----:B------:R-:W-:Y:S01]  /*7d70*/  IMAD R3, R0, 0x8, R3 ;  /* 0x0000000800037824 */ /* 0x000fe200078e0203 */
[----:B------:R-:W-:-:S07]  /*7d80*/  SHF.L.U32 R0, R2, 0x1f, RZ ;  /* 0x0000001f02007819 */ /* 0x000fce00000006ff */
.L_x_167:
[----:B--2---:R2:W3:Y:S02]  /*7d90*/  SYNCS.PHASECHK.TRANS64.TRYWAIT P0, [R3+URZ], R0 ;  /* 0x00000000030075a7 */ /* 0x0044e4000800017f */
[----:B---3--:R-:W-:Y:S05]  /*7da0*/  @!P0 NANOSLEEP.SYNCS 0x989680 ;  /* 0x009896800000895d */ /* 0x008fea0003900000 */
[----:B------:R-:W3:Y:S02]  /*7db0*/  @!P0 SYNCS.PHASECHK.TRANS64 P0, [R3+URZ], R0 ;  /* 0x00000000030085a7 */ /* 0x000ee4000800007f */
[----:B---3--:R-:W-:Y:S05]  /*7dc0*/  @!P0 BRA `(.L_x_167) ;  /* 0xfffffffc00f08947 */ /* 0x008fea000383ffff */
.L_x_102:
[----:B------:R-:W-:Y:S05]  /*7dd0*/  BSYNC B0 ;  /* 0x0000000000007941 */ /* 0x000fea0003800000 */
.L_x_101:
[----:B------:R-:W-:Y:S05]  /*7de0*/  EXIT ;  /* 0x000000000000794d */ /* 0x000fea0003800000 */
.L_x_19:
[----:B0-----:R0:W1:Y:S02]  /*7df0*/  SYNCS.PHASECHK.TRANS64.TRYWAIT P0, [R57+URZ+-0x8], R0 ;  /* 0xfffff800390075a7 */ /* 0x001064000800017f */
[----:B-1----:R-:W-:Y:S05]  /*7e00*/  @!P0 NANOSLEEP.SYNCS 0x989680 ;  /* 0x009896800000895d */ /* 0x002fea0003900000 */
[----:B------:R-:W1:Y:S02]  /*7e10*/  @!P0 SYNCS.PHASECHK.TRANS64 P0, [R57+URZ+-0x8], R0 ;  /* 0xfffff800390085a7 */ /* 0x000e64000800007f */
[----:B-1----:R-:W-:Y:S05]  /*7e20*/  @!P0 BRA `(.L_x_19) ;  /* 0xfffffffc00f08947 */ /* 0x002fea000383ffff */
[----:B------:R-:W-:Y:S05]  /*7e30*/  BRA `(.L_x_168) ;  /* 0xffffffa000a07947 */ /* 0x000fea000383ffff */
.L_x_24:
[----:B-1----:R1:W2:Y:S02]  /*7e40*/  SYNCS.PHASECHK.TRANS64.TRYWAIT P1, [R3+URZ], R0 ;  /* 0x00000000030075a7 */ /* 0x0022a4000802017f */
[----:B--2---:R-:W-:Y:S05]  /*7e50*/  @!P1 NANOSLEEP.SYNCS 0x989680 ;  /* 0x009896800000995d */ /* 0x004fea0003900000 */
[----:B------:R-:W2:Y:S02]  /*7e60*/  @!P1 SYNCS.PHASECHK.TRANS64 P1, [R3+URZ], R0 ;  /* 0x00000000030095a7 */ /* 0x000ea4000802007f */
[----:B--2---:R-:W-:Y:S05]  /*7e70*/  @!P1 BRA `(.L_x_24) ;  /* 0xfffffffc00f09947 */ /* 0x004fea000383ffff */
[----:B------:R-:W-:Y:S05]  /*7e80*/  BRA `(.L_x_23) ;  /* 0xffffffa400107947 */ /* 0x000fea000383ffff */
.L_x_29:
[----:B-1----:R-:W-:-:S04]  /*7e90*/  IMAD.U32 R5, RZ, RZ, UR4 ;  /* 0x00000004ff057e24 */ /* 0x002fc8000f8e00ff */
[----:B------:R1:W2:Y:S03]  /*7ea0*/  SYNCS.PHASECHK.TRANS64.TRYWAIT P1, [R5+URZ], R4 ;  /* 0x00000004050075a7 */ /* 0x0002a6000802017f */
[----:B--2---:R-:W-:Y:S05]  /*7eb0*/  @!P1 NANOSLEEP.SYNCS 0x989680 ;  /* 0x009896800000995d */ /* 0x004fea0003900000 */
[----:B------:R-:W2:Y:S02]  /*7ec0*/  @!P1 SYNCS.PHASECHK.TRANS64 P1, [R5+URZ], R4 ;  /* 0x00000004050095a7 */ /* 0x000ea4000802007f */
[----:B--2---:R-:W-:Y:S05]  /*7ed0*/  @!P1 BRA `(.L_x_29) ;  /* 0xfffffffc00ec9947 */ /* 0x004fea000383ffff */
[----:B------:R-:W-:Y:S05]  /*7ee0*/  BRA `(.L_x_28) ;  /* 0xffffffa4009c7947 */ /* 0x000fea000383ffff */
.L_x_35:
[----:B0-----:R0:W1:Y:S02]  /*7ef0*/  SYNCS.PHASECHK.TRANS64.TRYWAIT P0, [R57+URZ+0x8], R0 ;  /* 0x00000800390075a7 */ /* 0x001064000800017f */
[----:B-1----:R-:W-:Y:S05]  /*7f00*/  @!P0 NANOSLEEP.SYNCS 0x989680 ;  /* 0x009896800000895d */ /* 0x002fea0003900000 */
[----:B------:R-:W1:Y:S02]  /*7f10*/  @!P0 SYNCS.PHASECHK.TRANS64 P0, [R57+URZ+0x8], R0 ;  /* 0x00000800390085a7 */ /* 0x000e64000800007f */
[----:B-1----:R-:W-:Y:S05]  /*7f20*/  @!P0 BRA `(.L_x_35) ;  /* 0xfffffffc00f08947 */ /* 0x002fea000383ffff */
[----:B------:R-:W-:Y:S05]  /*7f30*/  BRA `(.L_x_169) ;  /* 0xffffffa8008c7947 */ /* 0x000fea000383ffff */
.L_x_88:
[----:B------:R-:W-:Y:S01]  /*7f40*/  BSSY B1, `(.L_x_170) ;  /* 0x0000006000017945 */ /* 0x000fe20003800000 */
[----:B------:R-:W-:-:S07]  /*7f50*/  IMAD.MOV.U32 R15, RZ, RZ, -0x1 ;  /* 0xffffffffff0f7424 */ /* 0x000fce00078e00ff */
[----:B-----5:R-:W-:Y:S05]  /*7f60*/  WARPSYNC.COLLECTIVE R15, `(.L_x_171) ;  /* 0x000000000f0c7348 */ /* 0x020fea0003c00000 */
[----:B------:R-:W-:Y:S02]  /*7f70*/  ELECT P6, UR62, PT ;  /* 0x00000000003e782f */ /* 0x000fe400038c0000 */
[----:B------:R-:W-:Y:S01]  /*7f80*/  MOV R14, UR62 ;  /* 0x0000003e000e7c02 */ /* 0x000fe20008000f00 */
[----:B-----5:R-:W-:Y:S10]  /*7f90*/  ENDCOLLECTIVE ;  /* 0x000000000000791b */ /* 0x020ff40003800000 */
.L_x_171:
[----:B------:R-:W-:Y:S05]  /*7fa0*/  BSYNC B1 ;  /* 0x0000000000017941 */ /* 0x000fea0003800000 */
.L_x_170:
[----:B------:R-:W-:Y:S05]  /*7fb0*/  BRA `(.L_x_172) ;  /* 0xffffffcc00887947 */ /* 0x000fea000383ffff */
.L_x_91:
[----:B0-----:R0:W1:Y:S02]  /*7fc0*/  SYNCS.PHASECHK.TRANS64.TRYWAIT P1, [R10+URZ+0x200], R3 ;  /* 0x000200030a0075a7 */ /* 0x001064000802017f */
[----:B-1----:R-:W-:Y:S05]  /*7fd0*/  @!P1 NANOSLEEP.SYNCS 0x989680 ;  /* 0x009896800000995d */ /* 0x002fea0003900000 */
[----:B------:R-:W1:Y:S02]  /*7fe0*/  @!P1 SYNCS.PHASECHK.TRANS64 P1, [R10+URZ+0x200], R3 ;  /* 0x000200030a0095a7 */ /* 0x000e64000802007f */
[----:B-1----:R-:W-:Y:S05]  /*7ff0*/  @!P1 BRA `(.L_x_91) ;  /* 0xfffffffc00f09947 */ /* 0x002fea000383ffff */
[----:B------:R-:W-:Y:S05]  /*8000*/  BRA `(.L_x_173) ;  /* 0xffffffcc00c07947 */ /* 0x000fea000383ffff */
.L_x_100:
[----:B------:R-:W-:Y:S01]  /*8010*/  BSSY B0, `(.L_x_174) ;  /* 0x0000006000007945 */ /* 0x000fe20003800000 */
[----:B------:R-:W-:-:S07]  /*8020*/  IMAD.MOV.U32 R15, RZ, RZ, -0x1 ;  /* 0xffffffffff0f7424 */ /* 0x000fce00078e00ff */
[----:B-----5:R-:W-:Y:S05]  /*8030*/  WARPSYNC.COLLECTIVE R15, `(.L_x_175) ;  /* 0x000000000f0c7348 */ /* 0x020fea0003c00000 */
[----:B------:R-:W-:Y:S02]  /*8040*/  ELECT P6, UR62, PT ;  /* 0x00000000003e782f */ /* 0x000fe400038c0000 */
[----:B------:R-:W-:Y:S01]  /*8050*/  MOV R14, UR62 ;  /* 0x0000003e000e7c02 */ /* 0x000fe20008000f00 */
[----:B-----5:R-:W-:Y:S10]  /*8060*/  ENDCOLLECTIVE ;  /* 0x000000000000791b */ /* 0x020ff40003800000 */
.L_x_175:
[----:B------:R-:W-:Y:S05]  /*8070*/  BSYNC B0 ;  /* 0x0000000000007941 */ /* 0x000fea0003800000 */
.L_x_174:
[----:B------:R-:W-:Y:S05]  /*8080*/  BRA `(.L_x_176) ;  /* 0xffffffd800307947 */ /* 0x000fea000383ffff */
.L_x_104:
[----:B0-----:R0:W1:Y:S02]  /*8090*/  SYNCS.PHASECHK.TRANS64.TRYWAIT P0, [R7+URZ], R2 ;  /* 0x00000002070075a7 */ /* 0x001064000800017f */
[----:B-1----:R-:W-:Y:S05]  /*80a0*/  @!P0 NANOSLEEP.SYNCS 0x989680 ;  /* 0x009896800000895d */ /* 0x002fea0003900000 */
[----:B------:R-:W1:Y:S02]  /*80b0*/  @!P0 SYNCS.PHASECHK.TRANS64 P0, [R7+URZ], R2 ;  /* 0x00000002070085a7 */ /* 0x000e64000800007f */
[----:B-1----:R-:W-:Y:S05]  /*80c0*/  @!P0 BRA `(.L_x_104) ;  /* 0xfffffffc00f08947 */ /* 0x002fea000383ffff */
[----:B------:R-:W-:Y:S05]  /*80d0*/  BRA `(.L_x_177) ;  /* 0xffffffd800747947 */ /* 0x000fea000383ffff */
.L_x_105:
[----:B0-----:R0:W1:Y:S02]  /*80e0*/  SYNCS.PHASECHK.TRANS64.TRYWAIT P0, [R9+URZ], R4 ;  /* 0x00000004090075a7 */ /* 0x001064000800017f */
[----:B-1----:R-:W-:Y:S05]  /*80f0*/  @!P0 NANOSLEEP.SYNCS 0x989680 ;  /* 0x009896800000895d */ /* 0x002fea0003900000 */
[----:B------:R-:W1:Y:S02]  /*8100*/  @!P0 SYNCS.PHASECHK.TRANS64 P0, [R9+URZ], R4 ;  /* 0x00000004090085a7 */ /* 0x000e64000800007f */
[----:B-1----:R-:W-:Y:S05]  /*8110*/  @!P0 BRA `(.L_x_105) ;  /* 0xfffffffc00f08947 */ /* 0x002fea000383ffff */
[----:B------:R-:W-:Y:S05]  /*8120*/  BRA `(.L_x_178) ;  /* 0xffffffd800847947 */ /* 0x000fea000383ffff */
.L_x_106:
[----:B0-----:R0:W1:Y:S02]  /*8130*/  SYNCS.PHASECHK.TRANS64.TRYWAIT P0, [R6+URZ], R5 ;  /* 0x00000005060075a7 */ /* 0x001064000800017f */
[----:B-1----:R-:W-:Y:S05]  /*8140*/  @!P0 NANOSLEEP.SYNCS 0x989680 ;  /* 0x009896800000895d */ /* 0x002fea0003900000 */
[----:B------:R-:W1:Y:S02]  /*8150*/  @!P0 SYNCS.PHASECHK.TRANS64 P0, [R6+URZ], R5 ;  /* 0x00000005060085a7 */ /* 0x000e64000800007f */
[----:B-1----:R-:W-:Y:S05]  /*8160*/  @!P0 BRA `(.L_x_106) ;  /* 0xfffffffc00f08947 */ /* 0x002fea000383ffff */
[----:B------:R-:W-:Y:S05]  /*8170*/  BRA `(.L_x_179) ;  /* 0xffffffd800947947 */ /* 0x000fea000383ffff */
.L_x_107:
[----:B0-----:R0:W1:Y:S02]  /*8180*/  SYNCS.PHASECHK.TRANS64.TRYWAIT P0, [R9+URZ], R4 ;  /* 0x00000004090075a7 */ /* 0x001064000800017f */
[----:B-1----:R-:W-:Y:S05]  /*8190*/  @!P0 NANOSLEEP.SYNCS 0x989680 ;  /* 0x009896800000895d */ /* 0x002fea0003900000 */
[----:B------:R-:W1:Y:S02]  /*81a0*/  @!P0 SYNCS.PHASECHK.TRANS64 P0, [R9+URZ], R4 ;  /* 0x00000004090085a7 */ /* 0x000e64000800007f */
[----:B-1----:R-:W-:Y:S05]  /*81b0*/  @!P0 BRA `(.L_x_107) ;  /* 0xfffffffc00f08947 */ /* 0x002fea000383ffff */
[----:B------:R-:W-:Y:S05]  /*81c0*/  BRA `(.L_x_180) ;  /* 0xffffffd800a47947 */ /* 0x000fea000383ffff */
.L_x_108:
[----:B0-----:R0:W1:Y:S02]  /*81d0*/  SYNCS.PHASECHK.TRANS64.TRYWAIT P0, [R6+URZ], R5 ;  /* 0x00000005060075a7 */ /* 0x001064000800017f */
[----:B-1----:R-:W-:Y:S05]  /*81e0*/  @!P0 NANOSLEEP.SYNCS 0x989680 ;  /* 0x009896800000895d */ /* 0x002fea0003900000 */
[----:B------:R-:W1:Y:S02]  /*81f0*/  @!P0 SYNCS.PHASECHK.TRANS64 P0, [R6+URZ], R5 ;  /* 0x00000005060085a7 */ /* 0x000e64000800007f */
[----:B-1----:R-:W-:Y:S05]  /*8200*/  @!P0 BRA `(.L_x_108) ;  /* 0xfffffffc00f08947 */ /* 0x002fea000383ffff */
[----:B------:R-:W-:Y:S05]  /*8210*/  BRA `(.L_x_181) ;  /* 0xffffffd800b47947 */ /* 0x000fea000383ffff */
.L_x_109:
[----:B0-----:R0:W1:Y:S02]  /*8220*/  SYNCS.PHASECHK.TRANS64.TRYWAIT P0, [R9+URZ], R4 ;  /* 0x00000004090075a7 */ /* 0x001064000800017f */
[----:B-1----:R-:W-:Y:S05]  /*8230*/  @!P0 NANOSLEEP.SYNCS 0x989680 ;  /* 0x009896800000895d */ /* 0x002fea0003900000 */
[----:B------:R-:W1:Y:S02]  /*8240*/  @!P0 SYNCS.PHASECHK.TRANS64 P0, [R9+URZ], R4 ;  /* 0x00000004090085a7 */ /* 0x000e64000800007f */
[----:B-1----:R-:W-:Y:S05]  /*8250*/  @!P0 BRA `(.L_x_109) ;  /* 0xfffffffc00f08947 */ /* 0x002fea000383ffff */
[----:B------:R-:W-:Y:S05]  /*8260*/  BRA `(.L_x_182) ;  /* 0xffffffd800c47947 */ /* 0x000fea000383ffff */
.L_x_110:
[----:B0-----:R0:W1:Y:S02]  /*8270*/  SYNCS.PHASECHK.TRANS64.TRYWAIT P0, [R6+URZ], R5 ;  /* 0x00000005060075a7 */ /* 0x001064000800017f */
[----:B-1----:R-:W-:Y:S05]  /*8280*/  @!P0 NANOSLEEP.SYNCS 0x989680 ;  /* 0x009896800000895d */ /* 0x002fea0003900000 */
[----:B------:R-:W1:Y:S02]  /*8290*/  @!P0 SYNCS.PHASECHK.TRANS64 P0, [R6+URZ], R5 ;  /* 0x00000005060085a7 */ /* 0x000e64000800007f */
[----:B-1----:R-:W-:Y:S05]  /*82a0*/  @!P0 BRA `(.L_x_110) ;  /* 0xfffffffc00f08947 */ /* 0x002fea000383ffff */
[----:B------:R-:W-:Y:S05]  /*82b0*/  BRA `(.L_x_183) ;  /* 0xffffffd800d47947 */ /* 0x000fea000383ffff */
.L_x_111:
[----:B0-----:R0:W1:Y:S02]  /*82c0*/  SYNCS.PHASECHK.TRANS64.TRYWAIT P0, [R9+URZ], R4 ;  /* 0x00000004090075a7 */ /* 0x001064000800017f */
[----:B-1----:R-:W-:Y:S05]  /*82d0*/  @!P0 NANOSLEEP.SYNCS 0x989680 ;  /* 0x009896800000895d */ /* 0x002fea0003900000 */
[----:B------:R-:W1:Y:S02]  /*82e0*/  @!P0 SYNCS.PHASECHK.TRANS64 P0, [R9+URZ], R4 ;  /* 0x00000004090085a7 */ /* 0x000e64000800007f */
[----:B-1----:R-:W-:Y:S05]  /*82f0*/  @!P0 BRA `(.L_x_111) ;  /* 0xfffffffc00f08947 */ /* 0x002fea000383ffff */
[----:B------:R-:W-:Y:S05]  /*8300*/  BRA `(.L_x_184) ;  /* 0xffffffd800e47947 */ /* 0x000fea000383ffff */
.L_x_112:
[----:B0-----:R0:W1:Y:S02]  /*8310*/  SYNCS.PHASECHK.TRANS64.TRYWAIT P0, [R6+URZ], R5 ;  /* 0x00000005060075a7 */ /* 0x001064000800017f */
[----:B-1----:R-:W-:Y:S05]  /*8320*/  @!P0 NANOSLEEP.SYNCS 0x989680 ;  /* 0x009896800000895d */ /* 0x002fea0003900000 */
[----:B------:R-:W1:Y:S02]  /*8330*/  @!P0 SYNCS.PHASECHK.TRANS64 P0, [R6+URZ], R5 ;  /* 0x00000005060085a7 */ /* 0x000e64000800007f */
[----:B-1----:R-:W-:Y:S05]  /*8340*/  @!P0 BRA `(.L_x_112) ;  /* 0xfffffffc00f08947 */ /* 0x002fea000383ffff */
[----:B------:R-:W-:Y:S05]  /*8350*/  BRA `(.L_x_185) ;  /* 0xffffffd800f47947 */ /* 0x000fea000383ffff */
.L_x_113:
[----:B0-----:R0:W1:Y:S02]  /*8360*/  SYNCS.PHASECHK.TRANS64.TRYWAIT P0, [R9+URZ], R4 ;  /* 0x00000004090075a7 */ /* 0x001064000800017f */
[----:B-1----:R-:W-:Y:S05]  /*8370*/  @!P0 NANOSLEEP.SYNCS 0x989680 ;  /* 0x009896800000895d */ /* 0x002fea0003900000 */
[----:B------:R-:W1:Y:S02]  /*8380*/  @!P0 SYNCS.PHASECHK.TRANS64 P0, [R9+URZ], R4 ;  /* 0x00000004090085a7 */ /* 0x000e64000800007f */
[----:B-1----:R-:W-:Y:S05]  /*8390*/  @!P0 BRA `(.L_x_113) ;  /* 0xfffffffc00f08947 */ /* 0x002fea000383ffff */
[----:B------:R-:W-:Y:S05]  /*83a0*/  BRA `(.L_x_186) ;  /* 0xffffffdc00047947 */ /* 0x000fea000383ffff */
.L_x_114:
[----:B0-----:R0:W1:Y:S02]  /*83b0*/  SYNCS.PHASECHK.TRANS64.TRYWAIT P0, [R6+URZ], R5 ;  /* 0x00000005060075a7 */ /* 0x001064000800017f */
[----:B-1----:R-:W-:Y:S05]  /*83c0*/  @!P0 NANOSLEEP.SYNCS 0x989680 ;  /* 0x009896800000895d */ /* 0x002fea0003900000 */
[----:B------:R-:W1:Y:S02]  /*83d0*/  @!P0 SYNCS.PHASECHK.TRANS64 P0, [R6+URZ], R5 ;  /* 0x00000005060085a7 */ /* 0x000e64000800007f */
[----:B-1----:R-:W-:Y:S05]  /*83e0*/  @!P0 BRA `(.L_x_114) ;  /* 0xfffffffc00f08947 */ /* 0x002fea000383ffff */
[----:B------:R-:W-:Y:S05]  /*83f0*/  BRA `(.L_x_187) ;  /* 0xffffffdc00147947 */ /* 0x000fea000383ffff */
.L_x_115:
[----:B0-----:R0:W1:Y:S02]  /*8400*/  SYNCS.PHASECHK.TRANS64.TRYWAIT P0, [R9+URZ], R4 ;  /* 0x00000004090075a7 */ /* 0x001064000800017f */
[----:B-1----:R-:W-:Y:S05]  /*8410*/  @!P0 NANOSLEEP.SYNCS 0x989680 ;  /* 0x009896800000895d */ /* 0x002fea0003900000 */
[----:B------:R-:W1:Y:S02]  /*8420*/  @!P0 SYNCS.PHASECHK.TRANS64 P0, [R9+URZ], R4 ;  /* 0x00000004090085a7 */ /* 0x000e64000800007f */
[----:B-1----:R-:W-:Y:S05]  /*8430*/  @!P0 BRA `(.L_x_115) ;  /* 0xfffffffc00f08947 */ /* 0x002fea000383ffff */
[----:B------:R-:W-:Y:S05]  /*8440*/  BRA `(.L_x_188) ;  /* 0xffffffdc00247947 */ /* 0x000fea000383ffff */
.L_x_116:
[----:B0-----:R0:W1:Y:S02]  /*8450*/  SYNCS.PHASECHK.TRANS64.TRYWAIT P0, [R6+URZ], R5 ;  /* 0x00000005060075a7 */ /* 0x001064000800017f */
[----:B-1----:R-:W-:Y:S05]  /*8460*/  @!P0 NANOSLEEP.SYNCS 0x989680 ;  /* 0x009896800000895d */ /* 0x002fea0003900000 */
[----:B------:R-:W1:Y:S02]  /*8470*/  @!P0 SYNCS.PHASECHK.TRANS64 P0, [R6+URZ], R5 ;  /* 0x00000005060085a7 */ /* 0x000e64000800007f */
[----:B-1----:R-:W-:Y:S05]  /*8480*/  @!P0 BRA `(.L_x_116) ;  /* 0xfffffffc00f08947 */ /* 0x002fea000383ffff */
[----:B------:R-:W-:Y:S05]  /*8490*/  BRA `(.L_x_189) ;  /* 0xffffffdc00347947 */ /* 0x000fea000383ffff */
.L_x_117:
[----:B0-----:R0:W1:Y:S02]  /*84a0*/  SYNCS.PHASECHK.TRANS64.TRYWAIT P0, [R9+URZ], R4 ;  /* 0x00000004090075a7 */ /* 0x001064000800017f */
[----:B-1----:R-:W-:Y:S05]  /*84b0*/  @!P0 NANOSLEEP.SYNCS 0x989680 ;  /* 0x009896800000895d */ /* 0x002fea0003900000 */
[----:B------:R-:W1:Y:S02]  /*84c0*/  @!P0 SYNCS.PHASECHK.TRANS64 P0, [R9+URZ], R4 ;  /* 0x00000004090085a7 */ /* 0x000e64000800007f */
[----:B-1----:R-:W-:Y:S05]  /*84d0*/  @!P0 BRA `(.L_x_117) ;  /* 0xfffffffc00f08947 */ /* 0x002fea000383ffff */
[----:B------:R-:W-:Y:S05]  /*84e0*/  BRA `(.L_x_190) ;  /* 0xffffffdc00447947 */ /* 0x000fea000383ffff */
.L_x_118:
[----:B0-----:R0:W1:Y:S02]  /*84f0*/  SYNCS.PHASECHK.TRANS64.TRYWAIT P0, [R6+URZ], R5 ;  /* 0x00000005060075a7 */ /* 0x001064000800017f */
[----:B-1----:R-:W-:Y:S05]  /*8500*/  @!P0 NANOSLEEP.SYNCS 0x989680 ;  /* 0x009896800000895d */ /* 0x002fea0003900000 */
[----:B------:R-:W1:Y:S02]  /*8510*/  @!P0 SYNCS.PHASECHK.TRANS64 P0, [R6+URZ], R5 ;  /* 0x00000005060085a7 */ /* 0x000e64000800007f */
[----:B-1----:R-:W-:Y:S05]  /*8520*/  @!P0 BRA `(.L_x_118) ;  /* 0xfffffffc00f08947 */ /* 0x002fea000383ffff */
[----:B------:R-:W-:Y:S05]  /*8530*/  BRA `(.L_x_191) ;  /* 0xffffffdc00547947 */ /* 0x000fea000383ffff */
.L_x_119:
[----:B0-----:R0:W1:Y:S02]  /*8540*/  SYNCS.PHASECHK.TRANS64.TRYWAIT P0, [R9+URZ], R4 ;  /* 0x00000004090075a7 */ /* 0x001064000800017f */
[----:B-1----:R-:W-:Y:S05]  /*8550*/  @!P0 NANOSLEEP.SYNCS 0x989680 ;  /* 0x009896800000895d */ /* 0x002fea0003900000 */
[----:B------:R-:W1:Y:S02]  /*8560*/  @!P0 SYNCS.PHASECHK.TRANS64 P0, [R9+URZ], R4 ;  /* 0x00000004090085a7 */ /* 0x000e64000800007f */
[----:B-1----:R-:W-:Y:S05]  /*8570*/  @!P0 BRA `(.L_x_119) ;  /* 0xfffffffc00f08947 */ /* 0x002fea000383ffff */
[----:B------:R-:W-:Y:S05]  /*8580*/  BRA `(.L_x_192) ;  /* 0xffffffdc00647947 */ /* 0x000fea000383ffff */
.L_x_120:
[----:B0-----:R0:W1:Y:S02]  /*8590*/  SYNCS.PHASECHK.TRANS64.TRYWAIT P0, [R6+URZ], R5 ;  /* 0x00000005060075a7 */ /* 0x001064000800017f */
[----:B-1----:R-:W-:Y:S05]  /*85a0*/  @!P0 NANOSLEEP.SYNCS 0x989680 ;  /* 0x009896800000895d */ /* 0x002fea0003900000 */
[----:B------:R-:W1:Y:S02]  /*85b0*/  @!P0 SYNCS.PHASECHK.TRANS64 P0, [R6+URZ], R5 ;  /* 0x00000005060085a7 */ /* 0x000e64000800007f */
[----:B-1----:R-:W-:Y:S05]  /*85c0*/  @!P0 BRA `(.L_x_120) ;  /* 0xfffffffc00f08947 */ /* 0x002fea000383ffff */
[----:B------:R-:W-:Y:S05]  /*85d0*/  BRA `(.L_x_193) ;  /* 0xffffffdc00747947 */ /* 0x000fea000383ffff */
.L_x_121:
[----:B0-----:R0:W1:Y:S02]  /*85e0*/  SYNCS.PHASECHK.TRANS64.TRYWAIT P0, [R9+URZ], R4 ;  /* 0x00000004090075a7 */ /* 0x001064000800017f */
[----:B-1----:R-:W-:Y:S05]  /*85f0*/  @!P0 NANOSLEEP.SYNCS 0x989680 ;  /* 0x009896800000895d */ /* 0x002fea0003900000 */
[----:B------:R-:W1:Y:S02]  /*8600*/  @!P0 SYNCS.PHASECHK.TRANS64 P0, [R9+URZ], R4 ;  /* 0x00000004090085a7 */ /* 0x000e64000800007f */
[----:B-1----:R-:W-:Y:S05]  /*8610*/  @!P0 BRA `(.L_x_121) ;  /* 0xfffffffc00f08947 */ /* 0x002fea000383ffff */
[----:B------:R-:W-:Y:S05]  /*8620*/  BRA `(.L_x_194) ;  /* 0xffffffdc00847947 */ /* 0x000fea000383ffff */
.L_x_122:
[----:B0-----:R0:W1:Y:S02]  /*8630*/  SYNCS.PHASECHK.TRANS64.TRYWAIT P0, [R6+URZ], R5 ;  /* 0x00000005060075a7 */ /* 0x001064000800017f */
[----:B-1----:R-:W-:Y:S05]  /*8640*/  @!P0 NANOSLEEP.SYNCS 0x989680 ;  /* 0x009896800000895d */ /* 0x002fea0003900000 */
[----:B------:R-:W1:Y:S02]  /*8650*/  @!P0 SYNCS.PHASECHK.TRANS64 P0, [R6+URZ], R5 ;  /* 0x00000005060085a7 */ /* 0x000e64000800007f */
[----:B-1----:R-:W-:Y:S05]  /*8660*/  @!P0 BRA `(.L_x_122) ;  /* 0xfffffffc00f08947 */ /* 0x002fea000383ffff */
[----:B------:R-:W-:Y:S05]  /*8670*/  BRA `(.L_x_195) ;  /* 0xffffffdc00947947 */ /* 0x000fea000383ffff */
.L_x_123:
[----:B0-----:R0:W1:Y:S02]  /*8680*/  SYNCS.PHASECHK.TRANS64.TRYWAIT P0, [R9+URZ], R4 ;  /* 0x00000004090075a7 */ /* 0x001064000800017f */
[----:B-1----:R-:W-:Y:S05]  /*8690*/  @!P0 NANOSLEEP.SYNCS 0x989680 ;  /* 0x009896800000895d */ /* 0x002fea0003900000 */
[----:B------:R-:W1:Y:S02]  /*86a0*/  @!P0 SYNCS.PHASECHK.TRANS64 P0, [R9+URZ], R4 ;  /* 0x00000004090085a7 */ /* 0x000e64000800007f */
[----:B-1----:R-:W-:Y:S05]  /*86b0*/  @!P0 BRA `(.L_x_123) ;  /* 0xfffffffc00f08947 */ /* 0x002fea000383ffff */
[----:B------:R-:W-:Y:S05]  /*86c0*/  BRA `(.L_x_196) ;  /* 0xffffffdc00a47947 */ /* 0x000fea000383ffff */
.L_x_124:
[----:B0-----:R0:W1:Y:S02]  /*86d0*/  SYNCS.PHASECHK.TRANS64.TRYWAIT P0, [R6+URZ], R5 ;  /* 0x00000005060075a7 */ /* 0x001064000800017f */
[----:B-1----:R-:W-:Y:S05]  /*86e0*/  @!P0 NANOSLEEP.SYNCS 0x989680 ;  /* 0x009896800000895d */ /* 0x002fea0003900000 */
[----:B------:R-:W1:Y:S02]  /*86f0*/  @!P0 SYNCS.PHASECHK.TRANS64 P0, [R6+URZ], R5 ;  /* 0x00000005060085a7 */ /* 0x000e64000800007f */
[----:B-1----:R-:W-:Y:S05]  /*8700*/  @!P0 BRA `(.L_x_124) ;  /* 0xfffffffc00f08947 */ /* 0x002fea000383ffff */
[----:B------:R-:W-:Y:S05]  /*8710*/  BRA `(.L_x_197) ;  /* 0xffffffdc00b47947 */ /* 0x000fea000383ffff */
.L_x_125:
[----:B0-----:R0:W1:Y:S02]  /*8720*/  SYNCS.PHASECHK.TRANS64.TRYWAIT P0, [R9+URZ], R4 ;  /* 0x00000004090075a7 */ /* 0x001064000800017f */
[----:B-1----:R-:W-:Y:S05]  /*8730*/  @!P0 NANOSLEEP.SYNCS 0x989680 ;  /* 0x009896800000895d */ /* 0x002fea0003900000 */
[----:B------:R-:W1:Y:S02]  /*8740*/  @!P0 SYNCS.PHASECHK.TRANS64 P0, [R9+URZ], R4 ;  /* 0x00000004090085a7 */ /* 0x000e64000800007f */
[----:B-1----:R-:W-:Y:S05]  /*8750*/  @!P0 BRA `(.L_x_125) ;  /* 0xfffffffc00f08947 */ /* 0x002fea000383ffff */
[----:B------:R-:W-:Y:S05]  /*8760*/  BRA `(.L_x_198) ;  /* 0xffffffdc00c47947 */ /* 0x000fea000383ffff */
.L_x_126:
[----:B0-----:R0:W1:Y:S02]  /*8770*/  SYNCS.PHASECHK.TRANS64.TRYWAIT P0, [R6+URZ], R5 ;  /* 0x00000005060075a7 */ /* 0x001064000800017f */
[----:B-1----:R-:W-:Y:S05]  /*8780*/  @!P0 NANOSLEEP.SYNCS 0x989680 ;  /* 0x009896800000895d */ /* 0x002fea0003900000 */
[----:B------:R-:W1:Y:S02]  /*8790*/  @!P0 SYNCS.PHASECHK.TRANS64 P0, [R6+URZ], R5 ;  /* 0x00000005060085a7 */ /* 0x000e64000800007f */
[----:B-1----:R-:W-:Y:S05]  /*87a0*/  @!P0 BRA `(.L_x_126) ;  /* 0xfffffffc00f08947 */ /* 0x002fea000383ffff */
[----:B------:R-:W-:Y:S05]  /*87b0*/  BRA `(.L_x_199) ;  /* 0xffffffdc00d47947 */ /* 0x000fea000383ffff */
.L_x_127:
[----:B0-----:R0:W1:Y:S02]  /*87c0*/  SYNCS.PHASECHK.TRANS64.TRYWAIT P0, [R9+URZ], R4 ;  /* 0x00000004090075a7 */ /* 0x001064000800017f */
[----:B-1----:R-:W-:Y:S05]  /*87d0*/  @!P0 NANOSLEEP.SYNCS 0x989680 ;  /* 0x009896800000895d */ /* 0x002fea0003900000 */
[----:B------:R-:W1:Y:S02]  /*87e0*/  @!P0 SYNCS.PHASECHK.TRANS64 P0, [R9+URZ], R4 ;  /* 0x00000004090085a7 */ /* 0x000e64000800007f */
[----:B-1----:R-:W-:Y:S05]  /*87f0*/  @!P0 BRA `(.L_x_127) ;  /* 0xfffffffc00f08947 */ /* 0x002fea000383ffff */
[----:B------:R-:W-:Y:S05]  /*8800*/  BRA `(.L_x_200) ;  /* 0xffffffdc00e47947 */ /* 0x000fea000383ffff */
.L_x_128:
[----:B0-----:R0:W1:Y:S02]  /*8810*/  SYNCS.PHASECHK.TRANS64.TRYWAIT P0, [R6+URZ], R5 ;  /* 0x00000005060075a7 */ /* 0x001064000800017f */
[----:B-1----:R-:W-:Y:S05]  /*8820*/  @!P0 NANOSLEEP.SYNCS 0x989680 ;  /* 0x009896800000895d */ /* 0x002fea0003900000 */
[----:B------:R-:W1:Y:S02]  /*8830*/  @!P0 SYNCS.PHASECHK.TRANS64 P0, [R6+URZ], R5 ;  /* 0x00000005060085a7 */ /* 0x000e64000800007f */
[----:B-1----:R-:W-:Y:S05]  /*8840*/  @!P0 BRA `(.L_x_128) ;  /* 0xfffffffc00f08947 */ /* 0x002fea000383ffff */
[----:B------:R-:W-:Y:S05]  /*8850*/  BRA `(.L_x_201) ;  /* 0xffffffdc00f47947 */ /* 0x000fea000383ffff */
.L_x_129:
[----:B0-----:R0:W1:Y:S02]  /*8860*/  SYNCS.PHASECHK.TRANS64.TRYWAIT P0, [R9+URZ], R4 ;  /* 0x00000004090075a7 */ /* 0x001064000800017f */
[----:B-1----:R-:W-:Y:S05]  /*8870*/  @!P0 NANOSLEEP.SYNCS 0x989680 ;  /* 0x009896800000895d */ /* 0x002fea0003900000 */
[----:B------:R-:W1:Y:S02]  /*8880*/  @!P0 SYNCS.PHASECHK.TRANS64 P0, [R9+URZ], R4 ;  /* 0x00000004090085a7 */ /* 0x000e64000800007f */
[----:B-1----:R-:W-:Y:S05]  /*8890*/  @!P0 BRA `(.L_x_129) ;  /* 0xfffffffc00f08947 */ /* 0x002fea000383ffff */
[----:B------:R-:W-:Y:S05]  /*88a0*/  BRA `(.L_x_202) ;  /* 0xffffffe000047947 */ /* 0x000fea000383ffff */
.L_x_130:
[----:B0-----:R0:W1:Y:S02]  /*88b0*/  SYNCS.PHASECHK.TRANS64.TRYWAIT P0, [R6+URZ], R5 ;  /* 0x00000005060075a7 */ /* 0x001064000800017f */
[----:B-1----:R-:W-:Y:S05]  /*88c0*/  @!P0 NANOSLEEP.SYNCS 0x989680 ;  /* 0x009896800000895d */ /* 0x002fea0003900000 */
[----:B------:R-:W1:Y:S02]  /*88d0*/  @!P0 SYNCS.PHASECHK.TRANS64 P0, [R6+URZ], R5 ;  /* 0x00000005060085a7 */ /* 0x000e64000800007f */
[----:B-1----:R-:W-:Y:S05]  /*88e0*/  @!P0 BRA `(.L_x_130) ;  /* 0xfffffffc00f08947 */ /* 0x002fea000383ffff */
[----:B------:R-:W-:Y:S05]  /*88f0*/  BRA `(.L_x_203) ;  /* 0xffffffe000147947 */ /* 0x000fea000383ffff */
.L_x_131:
[----:B0-----:R0:W1:Y:S02]  /*8900*/  SYNCS.PHASECHK.TRANS64.TRYWAIT P0, [R9+URZ], R4 ;  /* 0x00000004090075a7 */ /* 0x001064000800017f */
[----:B-1----:R-:W-:Y:S05]  /*8910*/  @!P0 NANOSLEEP.SYNCS 0x989680 ;  /* 0x009896800000895d */ /* 0x002fea0003900000 */
[----:B------:R-:W1:Y:S02]  /*8920*/  @!P0 SYNCS.PHASECHK.TRANS64 P0, [R9+URZ], R4 ;  /* 0x00000004090085a7 */ /* 0x000e64000800007f */
[----:B-1----:R-:W-:Y:S05]  /*8930*/  @!P0 BRA `(.L_x_131) ;  /* 0xfffffffc00f08947 */ /* 0x002fea000383ffff */
[----:B------:R-:W-:Y:S05]  /*8940*/  BRA `(.L_x_204) ;  /* 0xffffffe000247947 */ /* 0x000fea000383ffff */
.L_x_132:
[----:B0-----:R0:W1:Y:S02]  /*8950*/  SYNCS.PHASECHK.TRANS64.TRYWAIT P0, [R6+URZ], R5 ;  /* 0x00000005060075a7 */ /* 0x001064000800017f */
[----:B-1----:R-:W-:Y:S05]  /*8960*/  @!P0 NANOSLEEP.SYNCS 0x989680 ;  /* 0x009896800000895d */ /* 0x002fea0003900000 */
[----:B------:R-:W1:Y:S02]  /*8970*/  @!P0 SYNCS.PHASECHK.TRANS64 P0, [R6+URZ], R5 ;  /* 0x00000005060085a7 */ /* 0x000e64000800007f */
[----:B-1----:R-:W-:Y:S05]  /*8980*/  @!P0 BRA `(.L_x_132) ;  /* 0xfffffffc00f08947 */ /* 0x002fea000383ffff */
[----:B------:R-:W-:Y:S05]  /*8990*/  BRA `(.L_x_205) ;  /* 0xffffffe000347947 */ /* 0x000fea000383ffff */
.L_x_133:
[----:B0-----:R0:W1:Y:S02]  /*89a0*/  SYNCS.PHASECHK.TRANS64.TRYWAIT P0, [R9+URZ], R4 ;  /* 0x00000004090075a7 */ /* 0x001064000800017f */
[----:B-1----:R-:W-:Y:S05]  /*89b0*/  @!P0 NANOSLEEP.SYNCS 0x989680 ;  /* 0x009896800000895d */ /* 0x002fea0003900000 */
[----:B------:R-:W1:Y:S02]  /*89c0*/  @!P0 SYNCS.PHASECHK.TRANS64 P0, [R9+URZ], R4 ;  /* 0x00000004090085a7 */ /* 0x000e64000800007f */
[----:B-1----:R-:W-:Y:S05]  /*89d0*/  @!P0 BRA `(.L_x_133) ;  /* 0xfffffffc00f08947 */ /* 0x002fea000383ffff */
[----:B------:R-:W-:Y:S05]  /*89e0*/  BRA `(.L_x_206) ;  /* 0xffffffe000447947 */ /* 0x000fea000383ffff */
.L_x_134:
[----:B0-----:R0:W1:Y:S02]  /*89f0*/  SYNCS.PHASECHK.TRANS64.TRYWAIT P0, [R6+URZ], R5 ;  /* 0x00000005060075a7 */ /* 0x001064000800017f */
[----:B-1----:R-:W-:Y:S05]  /*8a00*/  @!P0 NANOSLEEP.SYNCS 0x989680 ;  /* 0x009896800000895d */ /* 0x002fea0003900000 */
[----:B------:R-:W1:Y:S02]  /*8a10*/  @!P0 SYNCS.PHASECHK.TRANS64 P0, [R6+URZ], R5 ;  /* 0x00000005060085a7 */ /* 0x000e64000800007f */
[----:B-1----:R-:W-:Y:S05]  /*8a20*/  @!P0 BRA `(.L_x_134) ;  /* 0xfffffffc00f08947 */ /* 0x002fea000383ffff */
[----:B------:R-:W-:Y:S05]  /*8a30*/  BRA `(.L_x_207) ;  /* 0xffffffe000547947 */ /* 0x000fea000383ffff */
.L_x_135:
[----:B0-----:R0:W1:Y:S02]  /*8a40*/  SYNCS.PHASECHK.TRANS64.TRYWAIT P0, [R9+URZ], R4 ;  /* 0x00000004090075a7 */ /* 0x001064000800017f */
[----:B-1----:R-:W-:Y:S05]  /*8a50*/  @!P0 NANOSLEEP.SYNCS 0x989680 ;  /* 0x009896800000895d */ /* 0x002fea0003900000 */
[----:B------:R-:W1:Y:S02]  /*8a60*/  @!P0 SYNCS.PHASECHK.TRANS64 P0, [R9+URZ], R4 ;  /* 0x00000004090085a7 */ /* 0x000e64000800007f */
[----:B-1----:R-:W-:Y:S05]  /*8a70*/  @!P0 BRA `(.L_x_135) ;  /* 0xfffffffc00f08947 */ /* 0x002fea000383ffff */
[----:B------:R-:W-:Y:S05]  /*8a80*/  BRA `(.L_x_208) ;  /* 0xffffffe000647947 */ /* 0x000fea000383ffff */
.L_x_136:
[----:B0-----:R0:W1:Y:S02]  /*8a90*/  SYNCS.PHASECHK.TRANS64.TRYWAIT P0, [R6+URZ], R5 ;  /* 0x00000005060075a7 */ /* 0x001064000800017f */
[----:B-1----:R-:W-:Y:S05]  /*8aa0*/  @!P0 NANOSLEEP.SYNCS 0x989680 ;  /* 0x009896800000895d */ /* 0x002fea0003900000 */
[----:B------:R-:W1:Y:S02]  /*8ab0*/  @!P0 SYNCS.PHASECHK.TRANS64 P0, [R6+URZ], R5 ;  /* 0x00000005060085a7 */ /* 0x000e64000800007f */
[----:B-1----:R-:W-:Y:S05]  /*8ac0*/  @!P0 BRA `(.L_x_136) ;  /* 0xfffffffc00f08947 */ /* 0x002fea000383ffff */
[----:B------:R-:W-:Y:S05]  /*8ad0*/  BRA `(.L_x_209) ;  /* 0xffffffe000747947 */ /* 0x000fea000383ffff */
.L_x_137:
[----:B0-----:R0:W1:Y:S02]  /*8ae0*/  SYNCS.PHASECHK.TRANS64.TRYWAIT P0, [R9+URZ], R4 ;  /* 0x00000004090075a7 */ /* 0x001064000800017f */
[----:B-1----:R-:W-:Y:S05]  /*8af0*/  @!P0 NANOSLEEP.SYNCS 0x989680 ;  /* 0x009896800000895d */ /* 0x002fea0003900000 */
[----:B------:R-:W1:Y:S02]  /*8b00*/  @!P0 SYNCS.PHASECHK.TRANS64 P0, [R9+URZ], R4 ;  /* 0x00000004090085a7 */ /* 0x000e64000800007f */
[----:B-1----:R-:W-:Y:S05]  /*8b10*/  @!P0 BRA `(.L_x_137) ;  /* 0xfffffffc00f08947 */ /* 0x002fea000383ffff */
[----:B------:R-:W-:Y:S05]  /*8b20*/  BRA `(.L_x_210) ;  /* 0xffffffe000847947 */ /* 0x000fea000383ffff */
.L_x_138:
[----:B0-----:R0:W1:Y:S02]  /*8b30*/  SYNCS.PHASECHK.TRANS64.TRYWAIT P0, [R6+URZ], R5 ;  /* 0x00000005060075a7 */ /* 0x001064000800017f */
[----:B-1----:R-:W-:Y:S05]  /*8b40*/  @!P0 NANOSLEEP.SYNCS 0x989680 ;  /* 0x009896800000895d */ /* 0x002fea0003900000 */
[----:B------:R-:W1:Y:S02]  /*8b50*/  @!P0 SYNCS.PHASECHK.TRANS64 P0, [R6+URZ], R5 ;  /* 0x00000005060085a7 */ /* 0x000e64000800007f */
[----:B-1----:R-:W-:Y:S05]  /*8b60*/  @!P0 BRA `(.L_x_138) ;  /* 0xfffffffc00f08947 */ /* 0x002fea000383ffff */
[----:B------:R-:W-:Y:S05]  /*8b70*/  BRA `(.L_x_211) ;  /* 0xffffffe000947947 */ /* 0x000fea000383ffff */
.L_x_139:
[----:B0-----:R0:W1:Y:S02]  /*8b80*/  SYNCS.PHASECHK.TRANS64.TRYWAIT P0, [R9+URZ], R4 ;  /* 0x00000004090075a7 */ /* 0x001064000800017f */
[----:B-1----:R-:W-:Y:S05]  /*8b90*/  @!P0 NANOSLEEP.SYNCS 0x989680 ;  /* 0x009896800000895d */ /* 0x002fea0003900000 */
[----:B------:R-:W1:Y:S02]  /*8ba0*/  @!P0 SYNCS.PHASECHK.TRANS64 P0, [R9+URZ], R4 ;  /* 0x00000004090085a7 */ /* 0x000e64000800007f */
[----:B-1----:R-:W-:Y:S05]  /*8bb0*/  @!P0 BRA `(.L_x_139) ;  /* 0xfffffffc00f08947 */ /* 0x002fea000383ffff */
[----:B------:R-:W-:Y:S05]  /*8bc0*/  BRA `(.L_x_212) ;  /* 0xffffffe000a47947 */ /* 0x000fea000383ffff */
.L_x_140:
[----:B0-----:R0:W1:Y:S02]  /*8bd0*/  SYNCS.PHASECHK.TRANS64.TRYWAIT P0, [R6+URZ], R5 ;  /* 0x00000005060075a7 */ /* 0x001064000800017f */
[----:B-1----:R-:W-:Y:S05]  /*8be0*/  @!P0 NANOSLEEP.SYNCS 0x989680 ;  /* 0x009896800000895d */ /* 0x002fea0003900000 */
[----:B------:R-:W1:Y:S02]  /*8bf0*/  @!P0 SYNCS.PHASECHK.TRANS64 P0, [R6+URZ], R5 ;  /* 0x00000005060085a7 */ /* 0x000e64000800007f */
[----:B-1----:R-:W-:Y:S05]  /*8c00*/  @!P0 BRA `(.L_x_140) ;  /* 0xfffffffc00f08947 */ /* 0x002fea000383ffff */
[----:B------:R-:W-:Y:S05]  /*8c10*/  BRA `(.L_x_213) ;  /* 0xffffffe000b47947 */ /* 0x000fea000383ffff */
.L_x_141:
[----:B0-----:R0:W1:Y:S02]  /*8c20*/  SYNCS.PHASECHK.TRANS64.TRYWAIT P0, [R9+URZ], R4 ;  /* 0x00000004090075a7 */ /* 0x001064000800017f */
[----:B-1----:R-:W-:Y:S05]  /*8c30*/  @!P0 NANOSLEEP.SYNCS 0x989680 ;  /* 0x009896800000895d */ /* 0x002fea0003900000 */
[----:B------:R-:W1:Y:S02]  /*8c40*/  @!P0 SYNCS.PHASECHK.TRANS64 P0, [R9+URZ], R4 ;  /* 0x00000004090085a7 */ /* 0x000e64000800007f */
[----:B-1----:R-:W-:Y:S05]  /*8c50*/  @!P0 BRA `(.L_x_141) ;  /* 0xfffffffc00f08947 */ /* 0x002fea000383ffff */
[----:B------:R-:W-:Y:S05]  /*8c60*/  BRA `(.L_x_214) ;  /* 0xffffffe000c47947 */ /* 0x000fea000383ffff */
.L_x_142:
[----:B0-----:R0:W1:Y:S02]  /*8c70*/  SYNCS.PHASECHK.TRANS64.TRYWAIT P0, [R6+URZ], R5 ;  /* 0x00000005060075a7 */ /* 0x001064000800017f */
[----:B-1----:R-:W-:Y:S05]  /*8c80*/  @!P0 NANOSLEEP.SYNCS 0x989680 ;  /* 0x009896800000895d */ /* 0x002fea0003900000 */
[----:B------:R-:W1:Y:S02]  /*8c90*/  @!P0 SYNCS.PHASECHK.TRANS64 P0, [R6+URZ], R5 ;  /* 0x00000005060085a7 */ /* 0x000e64000800007f */
[----:B-1----:R-:W-:Y:S05]  /*8ca0*/  @!P0 BRA `(.L_x_142) ;  /* 0xfffffffc00f08947 */ /* 0x002fea000383ffff */
[----:B------:R-:W-:Y:S05]  /*8cb0*/  BRA `(.L_x_215) ;  /* 0xffffffe000d47947 */ /* 0x000fea000383ffff */
.L_x_143:
[----:B0-----:R0:W1:Y:S02]  /*8cc0*/  SYNCS.PHASECHK.TRANS64.TRYWAIT P0, [R9+URZ], R4 ;  /* 0x00000004090075a7 */ /* 0x001064000800017f */
[----:B-1----:R-:W-:Y:S05]  /*8cd0*/  @!P0 NANOSLEEP.SYNCS 0x989680 ;  /* 0x009896800000895d */ /* 0x002fea0003900000 */
[----:B------:R-:W1:Y:S02]  /*8ce0*/  @!P0 SYNCS.PHASECHK.TRANS64 P0, [R9+URZ], R4 ;  /* 0x00000004090085a7 */ /* 0x000e64000800007f */
[----:B-1----:R-:W-:Y:S05]  /*8cf0*/  @!P0 BRA `(.L_x_143) ;  /* 0xfffffffc00f08947 */ /* 0x002fea000383ffff */
[----:B------:R-:W-:Y:S05]  /*8d00*/  BRA `(.L_x_216) ;  /* 0xffffffe000e47947 */ /* 0x000fea000383ffff */
.L_x_144:
[----:B0-----:R0:W1:Y:S02]  /*8d10*/  SYNCS.PHASECHK.TRANS64.TRYWAIT P0, [R6+URZ], R5 ;  /* 0x00000005060075a7 */ /* 0x001064000800017f */
[----:B-1----:R-:W-:Y:S05]  /*8d20*/  @!P0 NANOSLEEP.SYNCS 0x989680 ;  /* 0x009896800000895d */ /* 0x002fea0003900000 */
[----:B------:R-:W1:Y:S02]  /*8d30*/  @!P0 SYNCS.PHASECHK.TRANS64 P0, [R6+URZ], R5 ;  /* 0x00000005060085a7 */ /* 0x000e64000800007f */
[----:B-1----:R-:W-:Y:S05]  /*8d40*/  @!P0 BRA `(.L_x_144) ;  /* 0xfffffffc00f08947 */ /* 0x002fea000383ffff */
[----:B------:R-:W-:Y:S05]  /*8d50*/  BRA `(.L_x_217) ;  /* 0xffffffe000f47947 */ /* 0x000fea000383ffff */
.L_x_145:
[----:B0-----:R0:W1:Y:S02]  /*8d60*/  SYNCS.PHASECHK.TRANS64.TRYWAIT P0, [R9+URZ], R4 ;  /* 0x00000004090075a7 */ /* 0x001064000800017f */
[----:B-1----:R-:W-:Y:S05]  /*8d70*/  @!P0 NANOSLEEP.SYNCS 0x989680 ;  /* 0x009896800000895d */ /* 0x002fea0003900000 */
[----:B------:R-:W1:Y:S02]  /*8d80*/  @!P0 SYNCS.PHASECHK.TRANS64 P0, [R9+URZ], R4 ;  /* 0x00000004090085a7 */ /* 0x000e64000800007f */
[----:B-1----:R-:W-:Y:S05]  /*8d90*/  @!P0 BRA `(.L_x_145) ;  /* 0xfffffffc00f08947 */ /* 0x002fea000383ffff */
[----:B------:R-:W-:Y:S05]  /*8da0*/  BRA `(.L_x_218) ;  /* 0xffffffe400047947 */ /* 0x000fea000383ffff */
.L_x_146:
[----:B0-----:R0:W1:Y:S02]  /*8db0*/  SYNCS.PHASECHK.TRANS64.TRYWAIT P0, [R6+URZ], R5 ;  /* 0x00000005060075a7 */ /* 0x001064000800017f */
[----:B-1----:R-:W-:Y:S05]  /*8dc0*/  @!P0 NANOSLEEP.SYNCS 0x989680 ;  /* 0x009896800000895d */ /* 0x002fea0003900000 */
[----:B------:R-:W1:Y:S02]  /*8dd0*/  @!P0 SYNCS.PHASECHK.TRANS64 P0, [R6+URZ], R5 ;  /* 0x00000005060085a7 */ /* 0x000e64000800007f */
[----:B-1----:R-:W-:Y:S05]  /*8de0*/  @!P0 BRA `(.L_x_146) ;  /* 0xfffffffc00f08947 */ /* 0x002fea000383ffff */
[----:B------:R-:W-:Y:S05]  /*8df0*/  BRA `(.L_x_219) ;  /* 0xffffffe400147947 */ /* 0x000fea000383ffff */
.L_x_147:
[----:B0-----:R0:W1:Y:S02]  /*8e00*/  SYNCS.PHASECHK.TRANS64.TRYWAIT P0, [R9+URZ], R4 ;  /* 0x00000004090075a7 */ /* 0x001064000800017f */
[----:B-1----:R-:W-:Y:S05]  /*8e10*/  @!P0 NANOSLEEP.SYNCS 0x989680 ;  /* 0x009896800000895d */ /* 0x002fea0003900000 */
[----:B------:R-:W1:Y:S02]  /*8e20*/  @!P0 SYNCS.PHASECHK.TRANS64 P0, [R9+URZ], R4 ;  /* 0x00000004090085a7 */ /* 0x000e64000800007f */
[----:B-1----:R-:W-:Y:S05]  /*8e30*/  @!P0 BRA `(.L_x_147) ;  /* 0xfffffffc00f08947 */ /* 0x002fea000383ffff */
[----:B------:R-:W-:Y:S05]  /*8e40*/  BRA `(.L_x_220) ;  /* 0xffffffe400247947 */ /* 0x000fea000383ffff */
.L_x_148:
[----:B0-----:R0:W1:Y:S02]  /*8e50*/  SYNCS.PHASECHK.TRANS64.TRYWAIT P0, [R6+URZ], R5 ;  /* 0x00000005060075a7 */ /* 0x001064000800017f */
[----:B-1----:R-:W-:Y:S05]  /*8e60*/  @!P0 NANOSLEEP.SYNCS 0x989680 ;  /* 0x009896800000895d */ /* 0x002fea0003900000 */
[----:B------:R-:W1:Y:S02]  /*8e70*/  @!P0 SYNCS.PHASECHK.TRANS64 P0, [R6+URZ], R5 ;  /* 0x00000005060085a7 */ /* 0x000e64000800007f */
[----:B-1----:R-:W-:Y:S05]  /*8e80*/  @!P0 BRA `(.L_x_148) ;  /* 0xfffffffc00f08947 */ /* 0x002fea000383ffff */
[----:B------:R-:W-:Y:S05]  /*8e90*/  BRA `(.L_x_221) ;  /* 0xffffffe400347947 */ /* 0x000fea000383ffff */
.L_x_149:
[----:B0-----:R0:W1:Y:S02]  /*8ea0*/  SYNCS.PHASECHK.TRANS64.TRYWAIT P0, [R9+URZ], R4 ;  /* 0x00000004090075a7 */ /* 0x001064000800017f */
[----:B-1----:R-:W-:Y:S05]  /*8eb0*/  @!P0 NANOSLEEP.SYNCS 0x989680 ;  /* 0x009896800000895d */ /* 0x002fea0003900000 */
[----:B------:R-:W1:Y:S02]  /*8ec0*/  @!P0 SYNCS.PHASECHK.TRANS64 P0, [R9+URZ], R4 ;  /* 0x00000004090085a7 */ /* 0x000e64000800007f */
[----:B-1----:R-:W-:Y:S05]  /*8ed0*/  @!P0 BRA `(.L_x_149) ;  /* 0xfffffffc00f08947 */ /* 0x002fea000383ffff */
[----:B------:R-:W-:Y:S05]  /*8ee0*/  BRA `(.L_x_222) ;  /* 0xffffffe400447947 */ /* 0x000fea000383ffff */
.L_x_150:
[----:B0-----:R0:W1:Y:S02]  /*8ef0*/  SYNCS.PHASECHK.TRANS64.TRYWAIT P0, [R6+URZ], R5 ;  /* 0x00000005060075a7 */ /* 0x001064000800017f */
[----:B-1----:R-:W-:Y:S05]  /*8f00*/  @!P0 NANOSLEEP.SYNCS 0x989680 ;  /* 0x009896800000895d */ /* 0x002fea0003900000 */
[----:B------:R-:W1:Y:S02]  /*8f10*/  @!P0 SYNCS.PHASECHK.TRANS64 P0, [R6+URZ], R5 ;  /* 0x00000005060085a7 */ /* 0x000e64000800007f */
[----:B-1----:R-:W-:Y:S05]  /*8f20*/  @!P0 BRA `(.L_x_150) ;  /* 0xfffffffc00f08947 */ /* 0x002fea000383ffff */
[----:B------:R-:W-:Y:S05]  /*8f30*/  BRA `(.L_x_223) ;  /* 0xffffffe400547947 */ /* 0x000fea000383ffff */
.L_x_151:
[----:B0-----:R0:W1:Y:S02]  /*8f40*/  SYNCS.PHASECHK.TRANS64.TRYWAIT P0, [R9+URZ], R4 ;  /* 0x00000004090075a7 */ /* 0x001064000800017f */
[----:B-1----:R-:W-:Y:S05]  /*8f50*/  @!P0 NANOSLEEP.SYNCS 0x989680 ;  /* 0x009896800000895d */ /* 0x002fea0003900000 */
[----:B------:R-:W1:Y:S02]  /*8f60*/  @!P0 SYNCS.PHASECHK.TRANS64 P0, [R9+URZ], R4 ;  /* 0x00000004090085a7 */ /* 0x000e64000800007f */
[----:B-1----:R-:W-:Y:S05]  /*8f70*/  @!P0 BRA `(.L_x_151) ;  /* 0xfffffffc00f08947 */ /* 0x002fea000383ffff */
[----:B------:R-:W-:Y:S05]  /*8f80*/  BRA `(.L_x_224) ;  /* 0xffffffe400647947 */ /* 0x000fea000383ffff */
.L_x_152:
[----:B0-----:R0:W1:Y:S02]  /*8f90*/  SYNCS.PHASECHK.TRANS64.TRYWAIT P0, [R6+URZ], R5 ;  /* 0x00000005060075a7 */ /* 0x001064000800017f */
[----:B-1----:R-:W-:Y:S05]  /*8fa0*/  @!P0 NANOSLEEP.SYNCS 0x989680 ;  /* 0x009896800000895d */ /* 0x002fea0003900000 */
[----:B------:R-:W1:Y:S02]  /*8fb0*/  @!P0 SYNCS.PHASECHK.TRANS64 P0, [R6+URZ], R5 ;  /* 0x00000005060085a7 */ /* 0x000e64000800007f */
[----:B-1----:R-:W-:Y:S05]  /*8fc0*/  @!P0 BRA `(.L_x_152) ;  /* 0xfffffffc00f08947 */ /* 0x002fea000383ffff */
[----:B------:R-:W-:Y:S05]  /*8fd0*/  BRA `(.L_x_225) ;  /* 0xffffffe400747947 */ /* 0x000fea000383ffff */
.L_x_153:
[----:B0-----:R0:W1:Y:S02]  /*8fe0*/  SYNCS.PHASECHK.TRANS64.TRYWAIT P0, [R9+URZ], R4 ;  /* 0x00000004090075a7 */ /* 0x001064000800017f */
[----:B-1----:R-:W-:Y:S05]  /*8ff0*/  @!P0 NANOSLEEP.SYNCS 0x989680 ;  /* 0x009896800000895d */ /* 0x002fea0003900000 */
[----:B------:R-:W1:Y:S02]  /*9000*/  @!P0 SYNCS.PHASECHK.TRANS64 P0, [R9+URZ], R4 ;  /* 0x00000004090085a7 */ /* 0x000e64000800007f */
[----:B-1----:R-:W-:Y:S05]  /*9010*/  @!P0 BRA `(.L_x_153) ;  /* 0xfffffffc00f08947 */ /* 0x002fea000383ffff */
[----:B------:R-:W-:Y:S05]  /*9020*/  BRA `(.L_x_226) ;  /* 0xffffffe400847947 */ /* 0x000fea000383ffff */
.L_x_154:
[----:B0-----:R0:W1:Y:S02]  /*9030*/  SYNCS.PHASECHK.TRANS64.TRYWAIT P0, [R6+URZ], R5 ;  /* 0x00000005060075a7 */ /* 0x001064000800017f */
[----:B-1----:R-:W-:Y:S05]  /*9040*/  @!P0 NANOSLEEP.SYNCS 0x989680 ;  /* 0x009896800000895d */ /* 0x002fea0003900000 */
[----:B------:R-:W1:Y:S02]  /*9050*/  @!P0 SYNCS.PHASECHK.TRANS64 P0, [R6+URZ], R5 ;  /* 0x00000005060085a7 */ /* 0x000e64000800007f */
[----:B-1----:R-:W-:Y:S05]  /*9060*/  @!P0 BRA `(.L_x_154) ;  /* 0xfffffffc00f08947 */ /* 0x002fea000383ffff */
[----:B------:R-:W-:Y:S05]  /*9070*/  BRA `(.L_x_227) ;  /* 0xffffffe400947947 */ /* 0x000fea000383ffff */
.L_x_155:
[----:B0-----:R0:W1:Y:S02]  /*9080*/  SYNCS.PHASECHK.TRANS64.TRYWAIT P0, [R9+URZ], R4 ;  /* 0x00000004090075a7 */ /* 0x001064000800017f */
[----:B-1----:R-:W-:Y:S05]  /*9090*/  @!P0 NANOSLEEP.SYNCS 0x989680 ;  /* 0x009896800000895d */ /* 0x002fea0003900000 */
[----:B------:R-:W1:Y:S02]  /*90a0*/  @!P0 SYNCS.PHASECHK.TRANS64 P0, [R9+URZ], R4 ;  /* 0x00000004090085a7 */ /* 0x000e64000800007f */
[----:B-1----:R-:W-:Y:S05]  /*90b0*/  @!P0 BRA `(.L_x_155) ;  /* 0xfffffffc00f08947 */ /* 0x002fea000383ffff */
[----:B------:R-:W-:Y:S05]  /*90c0*/  BRA `(.L_x_228) ;  /* 0xffffffe400a47947 */ /* 0x000fea000383ffff */
.L_x_156:
[----:B0-----:R0:W1:Y:S02]  /*90d0*/  SYNCS.PHASECHK.TRANS64.TRYWAIT P0, [R6+URZ], R5 ;  /* 0x00000005060075a7 */ /* 0x001064000800017f */
[----:B-1----:R-:W-:Y:S05]  /*90e0*/  @!P0 NANOSLEEP.SYNCS 0x989680 ;  /* 0x009896800000895d */ /* 0x002fea0003900000 */
[----:B------:R-:W1:Y:S02]  /*90f0*/  @!P0 SYNCS.PHASECHK.TRANS64 P0, [R6+URZ], R5 ;  /* 0x00000005060085a7 */ /* 0x000e64000800007f */
[----:B-1----:R-:W-:Y:S05]  /*9100*/  @!P0 BRA `(.L_x_156) ;  /* 0xfffffffc00f08947 */ /* 0x002fea000383ffff */
[----:B------:R-:W-:Y:S05]  /*9110*/  BRA `(.L_x_229) ;  /* 0xffffffe400b47947 */ /* 0x000fea000383ffff */
.L_x_157:
[----:B0-----:R0:W1:Y:S02]  /*9120*/  SYNCS.PHASECHK.TRANS64.TRYWAIT P0, [R9+URZ], R4 ;  /* 0x00000004090075a7 */ /* 0x001064000800017f */
[----:B-1----:R-:W-:Y:S05]  /*9130*/  @!P0 NANOSLEEP.SYNCS 0x989680 ;  /* 0x009896800000895d */ /* 0x002fea0003900000 */
[----:B------:R-:W1:Y:S02]  /*9140*/  @!P0 SYNCS.PHASECHK.TRANS64 P0, [R9+URZ], R4 ;  /* 0x00000004090085a7 */ /* 0x000e64000800007f */
[----:B-1----:R-:W-:Y:S05]  /*9150*/  @!P0 BRA `(.L_x_157) ;  /* 0xfffffffc00f08947 */ /* 0x002fea000383ffff */
[----:B------:R-:W-:Y:S05]  /*9160*/  BRA `(.L_x_230) ;  /* 0xffffffe400c47947 */ /* 0x000fea000383ffff */
.L_x_158:
[----:B0-----:R0:W1:Y:S02]  /*9170*/  SYNCS.PHASECHK.TRANS64.TRYWAIT P0, [R6+URZ], R5 ;  /* 0x00000005060075a7 */ /* 0x001064000800017f */
[----:B-1----:R-:W-:Y:S05]  /*9180*/  @!P0 NANOSLEEP.SYNCS 0x989680 ;  /* 0x009896800000895d */ /* 0x002fea0003900000 */
[----:B------:R-:W1:Y:S02]  /*9190*/  @!P0 SYNCS.PHASECHK.TRANS64 P0, [R6+URZ], R5 ;  /* 0x00000005060085a7 */ /* 0x000e64000800007f */
[----:B-1----:R-:W-:Y:S05]  /*91a0*/  @!P0 BRA `(.L_x_158) ;  /* 0xfffffffc00f08947 */ /* 0x002fea000383ffff */
[----:B------:R-:W-:Y:S05]  /*91b0*/  BRA `(.L_x_231) ;  /* 0xffffffe400d47947 */ /* 0x000fea000383ffff */
.L_x_159:
[----:B0-----:R0:W1:Y:S02]  /*91c0*/  SYNCS.PHASECHK.TRANS64.TRYWAIT P0, [R9+URZ], R4 ;  /* 0x00000004090075a7 */ /* 0x001064000800017f */
[----:B-1----:R-:W-:Y:S05]  /*91d0*/  @!P0 NANOSLEEP.SYNCS 0x989680 ;  /* 0x009896800000895d */ /* 0x002fea0003900000 */
[----:B------:R-:W1:Y:S02]  /*91e0*/  @!P0 SYNCS.PHASECHK.TRANS64 P0, [R9+URZ], R4 ;  /* 0x00000004090085a7 */ /* 0x000e64000800007f */
[----:B-1----:R-:W-:Y:S05]  /*91f0*/  @!P0 BRA `(.L_x_159) ;  /* 0xfffffffc00f08947 */ /* 0x002fea000383ffff */
[----:B------:R-:W-:Y:S05]  /*9200*/  BRA `(.L_x_232) ;  /* 0xffffffe400e47947 */ /* 0x000fea000383ffff */
.L_x_160:
[----:B0-----:R0:W1:Y:S02]  /*9210*/  SYNCS.PHASECHK.TRANS64.TRYWAIT P0, [R6+URZ], R5 ;  /* 0x00000005060075a7 */ /* 0x001064000800017f */
[----:B-1----:R-:W-:Y:S05]  /*9220*/  @!P0 NANOSLEEP.SYNCS 0x989680 ;  /* 0x009896800000895d */ /* 0x002fea0003900000 */
[----:B------:R-:W1:Y:S02]  /*9230*/  @!P0 SYNCS.PHASECHK.TRANS64 P0, [R6+URZ], R5 ;  /* 0x00000005060085a7 */ /* 0x000e64000800007f */
[----:B-1----:R-:W-:Y:S05]  /*9240*/  @!P0 BRA `(.L_x_160) ;  /* 0xfffffffc00f08947 */ /* 0x002fea000383ffff */
[----:B------:R-:W-:Y:S05]  /*9250*/  BRA `(.L_x_233) ;  /* 0xffffffe400f47947 */ /* 0x000fea000383ffff */
.L_x_161:
[----:B0-----:R0:W1:Y:S02]  /*9260*/  SYNCS.PHASECHK.TRANS64.TRYWAIT P0, [R9+URZ], R4 ;  /* 0x00000004090075a7 */ /* 0x001064000800017f */
[----:B-1----:R-:W-:Y:S05]  /*9270*/  @!P0 NANOSLEEP.SYNCS 0x989680 ;  /* 0x009896800000895d */ /* 0x002fea0003900000 */
[----:B------:R-:W1:Y:S02]  /*9280*/  @!P0 SYNCS.PHASECHK.TRANS64 P0, [R9+URZ], R4 ;  /* 0x00000004090085a7 */ /* 0x000e64000800007f */
[----:B-1----:R-:W-:Y:S05]  /*9290*/  @!P0 BRA `(.L_x_161) ;  /* 0xfffffffc00f08947 */ /* 0x002fea000383ffff */
[----:B------:R-:W-:Y:S05]  /*92a0*/  BRA `(.L_x_234) ;  /* 0xffffffe800047947 */ /* 0x000fea000383ffff */
.L_x_162:
[----:B0-----:R0:W1:Y:S02]  /*92b0*/  SYNCS.PHASECHK.TRANS64.TRYWAIT P0, [R6+URZ], R5 ;  /* 0x00000005060075a7 */ /* 0x001064000800017f */
[----:B-1----:R-:W-:Y:S05]  /*92c0*/  @!P0 NANOSLEEP.SYNCS 0x989680 ;  /* 0x009896800000895d */ /* 0x002fea0003900000 */
[----:B------:R-:W1:Y:S02]  /*92d0*/  @!P0 SYNCS.PHASECHK.TRANS64 P0, [R6+URZ], R5 ;  /* 0x00000005060085a7 */ /* 0x000e64000800007f */
[----:B-1----:R-:W-:Y:S05]  /*92e0*/  @!P0 BRA `(.L_x_162) ;  /* 0xfffffffc00f08947 */ /* 0x002fea000383ffff */
[----:B------:R-:W-:Y:S05]  /*92f0*/  BRA `(.L_x_235) ;  /* 0xffffffe800147947 */ /* 0x000fea000383ffff */
.L_x_163:
[----:B0-----:R0:W1:Y:S02]  /*9300*/  SYNCS.PHASECHK.TRANS64.TRYWAIT P0, [R9+URZ], R4 ;  /* 0x00000004090075a7 */ /* 0x001064000800017f */
[----:B-1----:R-:W-:Y:S05]  /*9310*/  @!P0 NANOSLEEP.SYNCS 0x989680 ;  /* 0x009896800000895d */ /* 0x002fea0003900000 */
[----:B------:R-:W1:Y:S02]  /*9320*/  @!P0 SYNCS.PHASECHK.TRANS64 P0, [R9+URZ], R4 ;  /* 0x00000004090085a7 */ /* 0x000e64000800007f */
[----:B-1----:R-:W-:Y:S05]  /*9330*/  @!P0 BRA `(.L_x_163) ;  /* 0xfffffffc00f08947 */ /* 0x002fea000383ffff */
[----:B------:R-:W-:Y:S05]  /*9340*/  BRA `(.L_x_236) ;  /* 0xffffffe800247947 */ /* 0x000fea000383ffff */
.L_x_164:
[----:B0-----:R0:W1:Y:S02]  /*9350*/  SYNCS.PHASECHK.TRANS64.TRYWAIT P0, [R6+URZ], R5 ;  /* 0x00000005060075a7 */ /* 0x001064000800017f */
[----:B-1----:R-:W-:Y:S05]  /*9360*/  @!P0 NANOSLEEP.SYNCS 0x989680 ;  /* 0x009896800000895d */ /* 0x002fea0003900000 */
[----:B------:R-:W1:Y:S02]  /*9370*/  @!P0 SYNCS.PHASECHK.TRANS64 P0, [R6+URZ], R5 ;  /* 0x00000005060085a7 */ /* 0x000e64000800007f */
[----:B-1----:R-:W-:Y:S05]  /*9380*/  @!P0 BRA `(.L_x_164) ;  /* 0xfffffffc00f08947 */ /* 0x002fea000383ffff */
[----:B------:R-:W-:Y:S05]  /*9390*/  BRA `(.L_x_237) ;  /* 0xffffffe800347947 */ /* 0x000fea000383ffff */
.L_x_165:
[----:B0-----:R0:W1:Y:S02]  /*93a0*/  SYNCS.PHASECHK.TRANS64.TRYWAIT P0, [R9+URZ], R4 ;  /* 0x00000004090075a7 */ /* 0x001064000800017f */
[----:B-1----:R-:W-:Y:S05]  /*93b0*/  @!P0 NANOSLEEP.SYNCS 0x989680 ;  /* 0x009896800000895d */ /* 0x002fea0003900000 */
[----:B------:R-:W1:Y:S02]  /*93c0*/  @!P0 SYNCS.PHASECHK.TRANS64 P0, [R9+URZ], R4 ;  /* 0x00000004090085a7 */ /* 0x000e64000800007f */
[----:B-1----:R-:W-:Y:S05]  /*93d0*/  @!P0 BRA `(.L_x_165) ;  /* 0xfffffffc00f08947 */ /* 0x002fea000383ffff */
[----:B------:R-:W-:Y:S05]  /*93e0*/  BRA `(.L_x_238) ;  /* 0xffffffe800447947 */ /* 0x000fea000383ffff */
.L_x_166:
[----:B-1----:R1:W2:Y:S02]  /*93f0*/  SYNCS.PHASECHK.TRANS64.TRYWAIT P0, [R6+URZ], R5 ;  /* 0x00000005060075a7 */ /* 0x0022a4000800017f */
[----:B--2---:R-:W-:Y:S05]  /*9400*/  @!P0 NANOSLEEP.SYNCS 0x989680 ;  /* 0x009896800000895d */ /* 0x004fea0003900000 */
[----:B------:R-:W2:Y:S02]  /*9410*/  @!P0 SYNCS.PHASECHK.TRANS64 P0, [R6+URZ], R5 ;  /* 0x00000005060085a7 */ /* 0x000ea4000800007f */
[----:B--2---:R-:W-:Y:S05]  /*9420*/  @!P0 BRA `(.L_x_166) ;  /* 0xfffffffc00f08947 */ /* 0x004fea000383ffff */
[----:B------:R-:W-:Y:S05]  /*9430*/  BRA `(.L_x_239) ;  /* 0xffffffe8004c7947 */ /* 0x000fea000383ffff */
.L_x_240:
[----:B------:R-:W-:-:S00]  /*9440*/  BRA `(.L_x_240) ;  /* 0xfffffffc00fc7947 */ /* 0x000fc0000383ffff */
[----:B------:R-:W-:-:S00]  /*9450*/  NOP ;  /* 0x0000000000007918 */ /* 0x000fc00000000000 */
        /* <DEDUP_REMOVED lines=10> */
.L_x_241:


//--------------------- .nv.global.init           --------------------------
	.section	.nv.global.init,"aw",@progbits
.nv.global.init:
	.type		$str$22,@object
	.size		$str$22,($str$23 - $str$22)
$str$22:
        /*0000*/ 	.byte	0x6b, 0x5f, 0x74, 0x69, 0x6c, 0x65, 0x5f, 0x63, 0x6f, 0x75, 0x6e, 0x74, 0x20, 0x3e, 0x3d, 0x20
        /*0010*/ 	.byte	0x31, 0x00
	.type		$str$23,@object
	.size		$str$23,(__unnamed_1 - $str$23)
$str$23:
        /*0012*/ 	.byte	0x2f, 0x74, 0x6d, 0x70, 0x2f, 0x63, 0x75, 0x74, 0x6c, 0x61, 0x73, 0x73, 0x5f, 0x73, 0x77, 0x65
        /*0022*/ 	.byte	0x65, 0x70, 0x5f, 0x73, 0x72, 0x63, 0x2f, 0x69, 0x6e, 0x63, 0x6c, 0x75, 0x64, 0x65, 0x2f, 0x63
        /*0032*/ 	.byte	0x75, 0x74, 0x6c, 0x61, 0x73, 0x73, 0x2f, 0x67, 0x65, 0x6d, 0x6d, 0x2f, 0x63, 0x6f, 0x6c, 0x6c
        /*0042*/ 	.byte	0x65, 0x63, 0x74, 0x69, 0x76, 0x65, 0x2f, 0x73, 0x6d, 0x39, 0x30, 0x5f, 0x6d, 0x6d, 0x61, 0x5f
        /*0052*/ 	.byte	0x74, 0x6d, 0x61, 0x5f, 0x67, 0x6d, 0x6d, 0x61, 0x5f, 0x73, 0x73, 0x5f, 0x77, 0x61, 0x72, 0x70
        /*0062*/ 	.byte	0x73, 0x70, 0x65, 0x63, 0x69, 0x61, 0x6c, 0x69, 0x7a, 0x65, 0x64, 0x2e, 0x68, 0x70, 0x70, 0x00
	.type		__unnamed_1,@object
	.size		__unnamed_1,(.L_0 - __unnamed_1)
__unnamed_1:
        /*0072*/ 	.byte	0x76, 0x6f, 0x69, 0x64, 0x20, 0x63, 0x75, 0x74, 0x6c, 0x61, 0x73, 0x73, 0x3a, 0x3a, 0x67, 0x65
        /* <DEDUP_REMOVED lines=180> */
        /*0bc2*/ 	.byte	0x64, 0x65, 0x6e, 0x74, 0x69, 0x74, 0x79, 0x5d, 0x00
.L_0:


//--------------------- .nv.shared._ZN7cutlass13device_kernelINS_4gemm6kernel13GemmUniversalIN4cute5tupleIJiiiiEEENS1_10collective13CollectiveMmaINS1_34MainloopSm90TmaGmmaWarpSpecializedILi64ENS5_IJNS4_1CILi2EEENSA_ILi1EEESC_EEENS1_32KernelTmaWarpSpecializedPingpongEEENS5_IJNSA_ILi64EEENSA_ILi48EEENSA_ILi16EEEEEENS_10bfloat16_tENS5_IJlSC_lEEESK_SL_NS4_8TiledMMAINS4_8MMA_AtomIJNS4_4SM904GMMA27MMA_64x16x16_F32BF16BF16_SSILNSP_5MajorE0ELSR_0ELNSP_7ScaleInE1ELSS_1EEEEEENS4_6LayoutINS5_IJSC_SC_SC_EEENS5_IJNSA_ILi0EEESX_SX_EEEEENS5_IJNS4_10UnderscoreES10_S10_EEEEENS4_13SM90_TMA_LOADENS4_14ComposedLayoutINS4_7SwizzleILi1ELi4ELi3EEENS4_18smem_ptr_flag_bitsILi16EEENSV_INS5_IJNSA_ILi8EEESI_EEENS5_IJSI_SC_EEEEEEEvNS4_8identityENS4_23SM90_TMA_LOAD_MULTICASTES1D_vS1E_EENS_8epilogue10collective6detail29Sm90TmaWarpSpecializedAdapterINS1I_15DefaultEpilogueISK_SL_SL_NS1H_6thread17LinearCombinationISK_Li1EffLNS1M_9ScaleType4KindE0ELNS_15FloatRoundStyleE2ESK_EENS1_15EpilogueDefaultEEEEEvvEEEEvNT_6ParamsE --------------------------
	.section	.nv.shared._ZN7cutlass13device_kernelINS_4gemm6kernel13GemmUniversalIN4cute5tupleIJiiiiEEENS1_10collective13CollectiveMmaINS1_34MainloopSm90TmaGmmaWarpSpecializedILi64ENS5_IJNS4_1CILi2EEENSA_ILi1EEESC_EEENS1_32KernelTmaWarpSpecializedPingpongEEENS5_IJNSA_ILi64EEENSA_ILi48EEENSA_ILi16EEEEEENS_10bfloat16_tENS5_IJlSC_lEEESK_SL_NS4_8TiledMMAINS4_8MMA_AtomIJNS4_4SM904GMMA27MMA_64x16x16_F32BF16BF16_SSILNSP_5MajorE0ELSR_0ELNSP_7ScaleInE1ELSS_1EEEEEENS4_6LayoutINS5_IJSC_SC_SC_EEENS5_IJNSA_ILi0EEESX_SX_EEEEENS5_IJNS4_10UnderscoreES10_S10_EEEEENS4_13SM90_TMA_LOADENS4_14ComposedLayoutINS4_7SwizzleILi1ELi4ELi3EEENS4_18smem_ptr_flag_bitsILi16EEENSV_INS5_IJNSA_ILi8EEESI_EEENS5_IJSI_SC_EEEEEEEvNS4_8identityENS4_23SM90_TMA_LOAD_MULTICASTES1D_vS1E_EENS_8epilogue10collective6detail29Sm90TmaWarpSpecializedAdapterINS1I_15DefaultEpilogueISK_SL_SL_NS1H_6thread17LinearCombinationISK_Li1EffLNS1M_9ScaleType4KindE0ELNS_15FloatRoundStyleE2ESK_EENS1_15EpilogueDefaultEEEEEvvEEEEvNT_6ParamsE,"aw",@nobits
	.sectionflags	@""
	.align	16
	.zero		1024


//--------------------- .nv.shared.reserved.0     --------------------------
	.section	.nv.shared.reserved.0,"aw",@nobits
	.weak		__nv_reservedSMEM_offset_0_alias
	.size		__nv_reservedSMEM_offset_0_alias, 0, 0
	.other		__nv_reservedSMEM_offset_0_alias,@"STO_CUDA_RESERVED_SHARED STV_DEFAULT"
__nv_reservedSMEM_offset_0_alias:
	.zero		0


//--------------------- .nv.global                --------------------------
	.section	.nv.global,"aw",@nobits
.nv.global:
	.type		_ZN39_INTERNAL_161c98c6_4_k_cu_6b60d4cf_96534cute1_E,@object
	.size		_ZN39_INTERNAL_161c98c6_4_k_cu_6b60d4cf_96534cute1_E,(_ZN39_INTERNAL_161c98c6_4_k_cu_6b60d4cf_96534cuda3std3__45__cpo6cbeginE - _ZN39_INTERNAL_161c98c6_4_k_cu_6b60d4cf_96534cute1_E)
_ZN39_INTERNAL_161c98c6_4_k_cu_6b60d4cf_96534cute1_E:
	.zero		1
	.type		_ZN39_INTERNAL_161c98c6_4_k_cu_6b60d4cf_96534cuda3std3__45__cpo6cbeginE,@object
	.size		_ZN39_INTERNAL_161c98c6_4_k_cu_6b60d4cf_96534cuda3std3__45__cpo6cbeginE,(_ZN39_INTERNAL_161c98c6_4_k_cu_6b60d4cf_96534cuda3std3__48in_placeE - _ZN39_INTERNAL_161c98c6_4_k_cu_6b60d4cf_96534cuda3std3__45__cpo6cbeginE)
_ZN39_INTERNAL_161c98c6_4_k_cu_6b60d4cf_96534cuda3std3__45__cpo6cbeginE:
	.zero		1
	.type		_ZN39_INTERNAL_161c98c6_4_k_cu_6b60d4cf_96534cuda3std3__48in_placeE,@object
	.size		_ZN39_INTERNAL_161c98c6_4_k_cu_6b60d4cf_96534cuda3std3__48in_placeE,(_ZN39_INTERNAL_161c98c6_4_k_cu_6b60d4cf_96534cuda3std6ranges3__45__cpo9iter_moveE - _ZN39_INTERNAL_161c98c6_4_k_cu_6b60d4cf_96534cuda3std3__48in_placeE)
_ZN39_INTERNAL_161c98c6_4_k_cu_6b60d4cf_96534cuda3std3__48in_placeE:
	.zero		1
	.type		_ZN39_INTERNAL_161c98c6_4_k_cu_6b60d4cf_96534cuda3std6ranges3__45__cpo9iter_moveE,@object
	.size		_ZN39_INTERNAL_161c98c6_4_k_cu_6b60d4cf_96534cuda3std6ranges3__45__cpo9iter_moveE,(_ZN39_INTERNAL_161c98c6_4_k_cu_6b60d4cf_96534cuda3std3__45__cpo5beginE - _ZN39_INTERNAL_161c98c6_4_k_cu_6b60d4cf_96534cuda3std6ranges3__45__cpo9iter_moveE)
_ZN39_INTERNAL_161c98c6_4_k_cu_6b60d4cf_96534cuda3std6ranges3__45__cpo9iter_moveE:
	.zero		1
	.type		_ZN39_INTERNAL_161c98c6_4_k_cu_6b60d4cf_96534cuda3std3__45__cpo5beginE,@object
	.size		_ZN39_INTERNAL_161c98c6_4_k_cu_6b60d4cf_96534cuda3std3__45__cpo5beginE,(_ZN39_INTERNAL_161c98c6_4_k_cu_6b60d4cf_96534cuda3std3__441_GLOBAL__N__161c98c6_4_k_cu_6b60d4cf_96536ignoreE - _ZN39_INTERNAL_161c98c6_4_k_cu_6b60d4cf_96534cuda3std3__45__cpo5beginE)
_ZN39_INTERNAL_161c98c6_4_k_cu_6b60d4cf_96534cuda3std3__45__cpo5beginE:
	.zero		1
	.type		_ZN39_INTERNAL_161c98c6_4_k_cu_6b60d4cf_96534cuda3std3__441_GLOBAL__N__161c98c6_4_k_cu_6b60d4cf_96536ignoreE,@object
	.size		_ZN39_INTERNAL_161c98c6_4_k_cu_6b60d4cf_96534cuda3std3__441_GLOBAL__N__161c98c6_4_k_cu_6b60d4cf_96536ignoreE,(_ZN39_INTERNAL_161c98c6_4_k_cu_6b60d4cf_96534cute7productE - _ZN39_INTERNAL_161c98c6_4_k_cu_6b60d4cf_96534cuda3std3__441_GLOBAL__N__161c98c6_4_k_cu_6b60d4cf_96536ignoreE)
_ZN39_INTERNAL_161c98c6_4_k_cu_6b60d4cf_96534cuda3std3__441_GLOBAL__N__161c98c6_4_k_cu_6b60d4cf_96536ignoreE:
	.zero		1
	.type		_ZN39_INTERNAL_161c98c6_4_k_cu_6b60d4cf_96534cute7productE,@object
	.size		_ZN39_INTERNAL_161c98c6_4_k_cu_6b60d4cf_96534cute7productE,(_ZN39_INTERNAL_161c98c6_4_k_cu_6b60d4cf_96534cuda3std3__45__cpo3endE - _ZN39_INTERNAL_161c98c6_4_k_cu_6b60d4cf_96534cute7productE)
_ZN39_INTERNAL_161c98c6_4_k_cu_6b60d4cf_96534cute7productE:
	.zero		1
	.type		_ZN39_INTERNAL_161c98c6_4_k_cu_6b60d4cf_96534cuda3std3__45__cpo3endE,@object
	.size		_ZN39_INTERNAL_161c98c6_4_k_cu_6b60d4cf_96534cuda3std3__45__cpo3endE,(_ZN39_INTERNAL_161c98c6_4_k_cu_6b60d4cf_96534cuda3std3__419piecewise_constructE - _ZN39_INTERNAL_161c98c6_4_k_cu_6b60d4cf_96534cuda3std3__45__cpo3endE)
_ZN39_INTERNAL_161c98c6_4_k_cu_6b60d4cf_96534cuda3std3__45__cpo3endE:
	.zero		1
	.type		_ZN39_INTERNAL_161c98c6_4_k_cu_6b60d4cf_96534cuda3std3__419piecewise_constructE,@object
	.size		_ZN39_INTERNAL_161c98c6_4_k_cu_6b60d4cf_96534cuda3std3__419piecewise_constructE,(_ZN39_INTERNAL_161c98c6_4_k_cu_6b60d4cf_96534cuda3std3__45__cpo4cendE - _ZN39_INTERNAL_161c98c6_4_k_cu_6b60d4cf_96534cuda3std3__419piecewise_constructE)
_ZN39_INTERNAL_161c98c6_4_k_cu_6b60d4cf_96534cuda3std3__419piecewise_constructE:
	.zero		1
	.type		_ZN39_INTERNAL_161c98c6_4_k_cu_6b60d4cf_96534cuda3std3__45__cpo4cendE,@object
	.size		_ZN39_INTERNAL_161c98c6_4_k_cu_6b60d4cf_96534cuda3std3__45__cpo4cendE,(_ZN39_INTERNAL_161c98c6_4_k_cu_6b60d4cf_96534cuda3std6ranges3__45__cpo4swapE - _ZN39_INTERNAL_161c98c6_4_k_cu_6b60d4cf_96534cuda3std3__45__cpo4cendE)
_ZN39_INTERNAL_161c98c6_4_k_cu_6b60d4cf_96534cuda3std3__45__cpo4cendE:
	.zero		1
	.type		_ZN39_INTERNAL_161c98c6_4_k_cu_6b60d4cf_96534cuda3std6ranges3__45__cpo4swapE,@object
	.size		_ZN39_INTERNAL_161c98c6_4_k_cu_6b60d4cf_96534cuda3std6ranges3__45__cpo4swapE,(.L_8 - _ZN39_INTERNAL_161c98c6_4_k_cu_6b60d4cf_96534cuda3std6ranges3__45__cpo4swapE)
_ZN39_INTERNAL_161c98c6_4_k_cu_6b60d4cf_96534cuda3std6ranges3__45__cpo4swapE:
	.zero		1
.L_8:


//--------------------- .nv.constant0._ZN7cutlass13device_kernelINS_4gemm6kernel13GemmUniversalIN4cute5tupleIJiiiiEEENS1_10collective13CollectiveMmaINS1_34MainloopSm90TmaGmmaWarpSpecializedILi64ENS5_IJNS4_1CILi2EEENSA_ILi1EEESC_EEENS1_32KernelTmaWarpSpecializedPingpongEEENS5_IJNSA_ILi64EEENSA_ILi48EEENSA_ILi16EEEEEENS_10bfloat16_tENS5_IJlSC_lEEESK_SL_NS4_8TiledMMAINS4_8MMA_AtomIJNS4_4SM904GMMA27MMA_64x16x16_F32BF16BF16_SSILNSP_5MajorE0ELSR_0ELNSP_7ScaleInE1ELSS_1EEEEEENS4_6LayoutINS5_IJSC_SC_SC_EEENS5_IJNSA_ILi0EEESX_SX_EEEEENS5_IJNS4_10UnderscoreES10_S10_EEEEENS4_13SM90_TMA_LOADENS4_14ComposedLayoutINS4_7SwizzleILi1ELi4ELi3EEENS4_18smem_ptr_flag_bitsILi16EEENSV_INS5_IJNSA_ILi8EEESI_EEENS5_IJSI_SC_EEEEEEEvNS4_8identityENS4_23SM90_TMA_LOAD_MULTICASTES1D_vS1E_EENS_8epilogue10collective6detail29Sm90TmaWarpSpecializedAdapterINS1I_15DefaultEpilogueISK_SL_SL_NS1H_6thread17LinearCombinationISK_Li1EffLNS1M_9ScaleType4KindE0ELNS_15FloatRoundStyleE2ESK_EENS1_15EpilogueDefaultEEEEEvvEEEEvNT_6ParamsE --------------------------
	.section	.nv.constant0._ZN7cutlass13device_kernelINS_4gemm6kernel13GemmUniversalIN4cute5tupleIJiiiiEEENS1_10collective13CollectiveMmaINS1_34MainloopSm90TmaGmmaWarpSpecializedILi64ENS5_IJNS4_1CILi2EEENSA_ILi1EEESC_EEENS1_32KernelTmaWarpSpecializedPingpongEEENS5_IJNSA_ILi64EEENSA_ILi48EEENSA_ILi16EEEEEENS_10bfloat16_tENS5_IJlSC_lEEESK_SL_NS4_8TiledMMAINS4_8MMA_AtomIJNS4_4SM904GMMA27MMA_64x16x16_F32BF16BF16_SSILNSP_5MajorE0ELSR_0ELNSP_7ScaleInE1ELSS_1EEEEEENS4_6LayoutINS5_IJSC_SC_SC_EEENS5_IJNSA_ILi0EEESX_SX_EEEEENS5_IJNS4_10UnderscoreES10_S10_EEEEENS4_13SM90_TMA_LOADENS4_14ComposedLayoutINS4_7SwizzleILi1ELi4ELi3EEENS4_18smem_ptr_flag_bitsILi16EEENSV_INS5_IJNSA_ILi8EEESI_EEENS5_IJSI_SC_EEEEEEEvNS4_8identityENS4_23SM90_TMA_LOAD_MULTICASTES1D_vS1E_EENS_8epilogue10collective6detail29Sm90TmaWarpSpecializedAdapterINS1I_15DefaultEpilogueISK_SL_SL_NS1H_6thread17LinearCombinationISK_Li1EffLNS1M_9ScaleType4KindE0ELNS_15FloatRoundStyleE2ESK_EENS1_15EpilogueDefaultEEEEEvvEEEEvNT_6ParamsE,"a",@progbits
	.sectionflags	@""
	.align	4
.nv.constant0._ZN7cutlass13device_kernelINS_4gemm6kernel13GemmUniversalIN4cute5tupleIJiiiiEEENS1_10collective13CollectiveMmaINS1_34MainloopSm90TmaGmmaWarpSpecializedILi64ENS5_IJNS4_1CILi2EEENSA_ILi1EEESC_EEENS1_32KernelTmaWarpSpecializedPingpongEEENS5_IJNSA_ILi64EEENSA_ILi48EEENSA_ILi16EEEEEENS_10bfloat16_tENS5_IJlSC_lEEESK_SL_NS4_8TiledMMAINS4_8MMA_AtomIJNS4_4SM904GMMA27MMA_64x16x16_F32BF16BF16_SSILNSP_5MajorE0ELSR_0ELNSP_7ScaleInE1ELSS_1EEEEEENS4_6LayoutINS5_IJSC_SC_SC_EEENS5_IJNSA_ILi0EEESX_SX_EEEEENS5_IJNS4_10UnderscoreES10_S10_EEEEENS4_13SM90_TMA_LOADENS4_14ComposedLayoutINS4_7SwizzleILi1ELi4ELi3EEENS4_18smem_ptr_flag_bitsILi16EEENSV_INS5_IJNSA_ILi8EEESI_EEENS5_IJSI_SC_EEEEEEEvNS4_8identityENS4_23SM90_TMA_LOAD_MULTICASTES1D_vS1E_EENS_8epilogue10collective6detail29Sm90TmaWarpSpecializedAdapterINS1I_15DefaultEpilogueISK_SL_SL_NS1H_6thread17LinearCombinationISK_Li1EffLNS1M_9ScaleType4KindE0ELNS_15FloatRoundStyleE2ESK_EENS1_15EpilogueDefaultEEEEEvvEEEEvNT_6ParamsE:
	.zero		1664


//--------------------- SYMBOLS --------------------------

	.type		.nv.reservedSmem.offset0,@object
	.size		.nv.reservedSmem.offset0,0x4
	.type		__assertfail,@function
